//
// Generated by NVIDIA NVVM Compiler
//
// Compiler Build ID: CL-36424714
// Cuda compilation tools, release 13.0, V13.0.88
// Based on NVVM 20.0.0
//

.version 9.0
.target sm_100
.address_size 64

	// .globl	_Z7computeffffffffffffffffffffffffffffff
.extern .func  (.param .b32 func_retval0) vprintf
(
	.param .b64 vprintf_param_0,
	.param .b64 vprintf_param_1
)
;
.global .align 1 .b8 $str[7] = {37, 46, 49, 55, 103, 10};
.global .align 4 .b8 __cudart_i2opi_f[24] = {65, 144, 67, 60, 153, 149, 98, 219, 192, 221, 52, 245, 209, 87, 39, 252, 41, 21, 68, 78, 110, 131, 249, 162};

.visible .entry _Z7computeffffffffffffffffffffffffffffff(
	.param .f32 _Z7computeffffffffffffffffffffffffffffff_param_0,
	.param .f32 _Z7computeffffffffffffffffffffffffffffff_param_1,
	.param .f32 _Z7computeffffffffffffffffffffffffffffff_param_2,
	.param .f32 _Z7computeffffffffffffffffffffffffffffff_param_3,
	.param .f32 _Z7computeffffffffffffffffffffffffffffff_param_4,
	.param .f32 _Z7computeffffffffffffffffffffffffffffff_param_5,
	.param .f32 _Z7computeffffffffffffffffffffffffffffff_param_6,
	.param .f32 _Z7computeffffffffffffffffffffffffffffff_param_7,
	.param .f32 _Z7computeffffffffffffffffffffffffffffff_param_8,
	.param .f32 _Z7computeffffffffffffffffffffffffffffff_param_9,
	.param .f32 _Z7computeffffffffffffffffffffffffffffff_param_10,
	.param .f32 _Z7computeffffffffffffffffffffffffffffff_param_11,
	.param .f32 _Z7computeffffffffffffffffffffffffffffff_param_12,
	.param .f32 _Z7computeffffffffffffffffffffffffffffff_param_13,
	.param .f32 _Z7computeffffffffffffffffffffffffffffff_param_14,
	.param .f32 _Z7computeffffffffffffffffffffffffffffff_param_15,
	.param .f32 _Z7computeffffffffffffffffffffffffffffff_param_16,
	.param .f32 _Z7computeffffffffffffffffffffffffffffff_param_17,
	.param .f32 _Z7computeffffffffffffffffffffffffffffff_param_18,
	.param .f32 _Z7computeffffffffffffffffffffffffffffff_param_19,
	.param .f32 _Z7computeffffffffffffffffffffffffffffff_param_20,
	.param .f32 _Z7computeffffffffffffffffffffffffffffff_param_21,
	.param .f32 _Z7computeffffffffffffffffffffffffffffff_param_22,
	.param .f32 _Z7computeffffffffffffffffffffffffffffff_param_23,
	.param .f32 _Z7computeffffffffffffffffffffffffffffff_param_24,
	.param .f32 _Z7computeffffffffffffffffffffffffffffff_param_25,
	.param .f32 _Z7computeffffffffffffffffffffffffffffff_param_26,
	.param .f32 _Z7computeffffffffffffffffffffffffffffff_param_27,
	.param .f32 _Z7computeffffffffffffffffffffffffffffff_param_28,
	.param .f32 _Z7computeffffffffffffffffffffffffffffff_param_29
)
{
	.local .align 8 .b8 	__local_depot0[40];
	.reg .b64 	%SP;
	.reg .b64 	%SPL;
	.reg .pred 	%p<36>;
	.reg .b32 	%r<68>;
	.reg .b32 	%f<218>;
	.reg .b64 	%rd<25>;
	.reg .b64 	%fd<4>;

	mov.u64 	%SPL, __local_depot0;
	cvta.local.u64 	%SP, %SPL;
	ld.param.f32 	%f52, [_Z7computeffffffffffffffffffffffffffffff_param_0];
	ld.param.f32 	%f53, [_Z7computeffffffffffffffffffffffffffffff_param_1];
	ld.param.f32 	%f54, [_Z7computeffffffffffffffffffffffffffffff_param_2];
	ld.param.f32 	%f55, [_Z7computeffffffffffffffffffffffffffffff_param_3];
	ld.param.f32 	%f56, [_Z7computeffffffffffffffffffffffffffffff_param_4];
	ld.param.f32 	%f57, [_Z7computeffffffffffffffffffffffffffffff_param_5];
	ld.param.f32 	%f58, [_Z7computeffffffffffffffffffffffffffffff_param_6];
	ld.param.f32 	%f34, [_Z7computeffffffffffffffffffffffffffffff_param_8];
	ld.param.f32 	%f35, [_Z7computeffffffffffffffffffffffffffffff_param_9];
	ld.param.f32 	%f36, [_Z7computeffffffffffffffffffffffffffffff_param_10];
	ld.param.f32 	%f38, [_Z7computeffffffffffffffffffffffffffffff_param_12];
	ld.param.f32 	%f39, [_Z7computeffffffffffffffffffffffffffffff_param_13];
	ld.param.f32 	%f40, [_Z7computeffffffffffffffffffffffffffffff_param_14];
	ld.param.f32 	%f41, [_Z7computeffffffffffffffffffffffffffffff_param_15];
	ld.param.f32 	%f42, [_Z7computeffffffffffffffffffffffffffffff_param_16];
	ld.param.f32 	%f43, [_Z7computeffffffffffffffffffffffffffffff_param_17];
	ld.param.f32 	%f44, [_Z7computeffffffffffffffffffffffffffffff_param_18];
	ld.param.f32 	%f45, [_Z7computeffffffffffffffffffffffffffffff_param_19];
	ld.param.f32 	%f46, [_Z7computeffffffffffffffffffffffffffffff_param_20];
	ld.param.f32 	%f47, [_Z7computeffffffffffffffffffffffffffffff_param_25];
	ld.param.f32 	%f48, [_Z7computeffffffffffffffffffffffffffffff_param_26];
	ld.param.f32 	%f49, [_Z7computeffffffffffffffffffffffffffffff_param_27];
	ld.param.f32 	%f50, [_Z7computeffffffffffffffffffffffffffffff_param_28];
	ld.param.f32 	%f51, [_Z7computeffffffffffffffffffffffffffffff_param_29];
	add.u64 	%rd1, %SPL, 0;
	add.f32 	%f59, %f57, 0f00000008;
	sub.f32 	%f60, %f56, %f59;
	add.f32 	%f61, %f55, %f60;
	div.rn.f32 	%f62, %f54, %f61;
	div.rn.f32 	%f63, %f53, %f62;
	add.f32 	%f64, %f63, 0f79C3EFB8;
	add.f32 	%f212, %f52, %f64;
	mov.f32 	%f65, 0fFA004456;
	sub.f32 	%f66, %f65, %f58;
	setp.gtu.f32 	%p1, %f212, %f66;
	@%p1 bra 	$L__BB0_2;
	ld.param.f32 	%f209, [_Z7computeffffffffffffffffffffffffffffff_param_7];
	add.f32 	%f67, %f212, 0f00000000;
	add.f32 	%f68, %f209, %f34;
	add.f32 	%f69, %f68, 0f0000000B;
	add.f32 	%f212, %f69, %f67;
$L__BB0_2:
	ld.param.f32 	%f210, [_Z7computeffffffffffffffffffffffffffffff_param_11];
	div.rn.f32 	%f70, %f35, %f36;
	mov.f32 	%f71, 0f7F800000;
	div.rn.f32 	%f72, %f71, %f210;
	add.f32 	%f73, %f70, %f72;
	setp.ltu.f32 	%p2, %f212, %f73;
	@%p2 bra 	$L__BB0_4;
	add.f32 	%f74, %f39, 0f8000000D;
	mul.f32 	%f75, %f74, 0fFB6CA396;
	fma.rn.f32 	%f76, %f38, %f75, 0f00000000;
	div.rn.f32 	%f77, %f40, %f41;
	div.rn.f32 	%f78, %f42, %f43;
	add.f32 	%f79, %f78, 0f05583A6A;
	add.f32 	%f80, %f79, 0f1EA3A61E;
	neg.f32 	%f81, %f80;
	setp.gt.f32 	%p3, %f80, 0f80800000;
	mul.f32 	%f82, %f80, 0fCB000000;
	selp.f32 	%f83, %f82, %f81, %p3;
	selp.f32 	%f84, 0fC1B80000, 0f00000000, %p3;
	mov.b32 	%r25, %f83;
	add.s32 	%r26, %r25, -1059760811;
	and.b32  	%r27, %r26, -8388608;
	sub.s32 	%r28, %r25, %r27;
	mov.b32 	%f85, %r28;
	cvt.rn.f32.s32 	%f86, %r27;
	fma.rn.f32 	%f87, %f86, 0f34000000, %f84;
	add.f32 	%f88, %f85, 0fBF800000;
	fma.rn.f32 	%f89, %f88, 0fBE055027, 0f3E1039F6;
	fma.rn.f32 	%f90, %f89, %f88, 0fBDF8CDCC;
	fma.rn.f32 	%f91, %f90, %f88, 0f3E0F2955;
	fma.rn.f32 	%f92, %f91, %f88, 0fBE2AD8B9;
	fma.rn.f32 	%f93, %f92, %f88, 0f3E4CED0B;
	fma.rn.f32 	%f94, %f93, %f88, 0fBE7FFF22;
	fma.rn.f32 	%f95, %f94, %f88, 0f3EAAAA78;
	fma.rn.f32 	%f96, %f95, %f88, 0fBF000000;
	mul.f32 	%f97, %f88, %f96;
	fma.rn.f32 	%f98, %f97, %f88, %f88;
	fma.rn.f32 	%f99, %f87, 0f3F317218, %f98;
	setp.gt.u32 	%p4, %r25, 2139095039;
	fma.rn.f32 	%f100, %f83, 0f7F800000, 0f7F800000;
	selp.f32 	%f101, %f100, %f99, %p4;
	setp.eq.f32 	%p5, %f83, 0f00000000;
	selp.f32 	%f102, 0fFF800000, %f101, %p5;
	mul.f32 	%f103, %f77, %f102;
	sub.f32 	%f212, %f76, %f103;
$L__BB0_4:
	mul.f32 	%f6, %f44, %f45;
	add.f32 	%f104, %f46, 0f000002ED;
	add.f32 	%f105, %f104, 0f821DBDC5;
	abs.f32 	%f7, %f105;
	abs.f32 	%f215, %f6;
	setp.lt.f32 	%p6, %f215, %f7;
	@%p6 bra 	$L__BB0_16;
	mul.f32 	%f9, %f7, 0f4B000000;
	setp.gtu.f32 	%p7, %f215, %f9;
	@%p7 bra 	$L__BB0_12;
	div.approx.f32 	%f106, %f215, %f7;
	cvt.rzi.f32.f32 	%f213, %f106;
	neg.f32 	%f11, %f7;
	fma.rn.f32 	%f12, %f11, %f213, %f215;
	mov.b32 	%r1, %f12;
	mov.b32 	%r29, %f7;
	setp.lt.u32 	%p8, %r1, %r29;
	@%p8 bra 	$L__BB0_11;
	setp.lt.u32 	%p9, %r1, -2147483647;
	@%p9 bra 	$L__BB0_9;
	add.f32 	%f111, %f213, 0fBF800000;
	setp.lt.f32 	%p12, %f12, %f11;
	add.f32 	%f112, %f111, 0fBF800000;
	selp.f32 	%f213, %f112, %f111, %p12;
	bra.uni 	$L__BB0_11;
$L__BB0_9:
	add.f32 	%f213, %f213, 0f3F800000;
	add.f32 	%f107, %f7, %f7;
	setp.ltu.f32 	%p10, %f12, %f107;
	@%p10 bra 	$L__BB0_11;
	add.f32 	%f108, %f213, 0f3F800000;
	fma.rn.f32 	%f109, %f7, 0fC0400000, %f12;
	setp.ge.f32 	%p11, %f109, 0f00000000;
	add.f32 	%f110, %f108, 0f3F800000;
	selp.f32 	%f213, %f110, %f108, %p11;
$L__BB0_11:
	fma.rn.f32 	%f215, %f11, %f213, %f215;
	bra.uni 	$L__BB0_16;
$L__BB0_12:
	mov.b32 	%r2, %f215;
	mov.b32 	%r30, %f9;
	and.b32  	%r3, %r30, -8388608;
	and.b32  	%r31, %r2, 8388607;
	or.b32  	%r62, %r31, 1065353216;
	and.b32  	%r32, %r30, 8388607;
	or.b32  	%r5, %r32, 1065353216;
	mov.b32 	%f214, %r62;
	sub.s32 	%r33, %r2, %r3;
	add.s32 	%r34, %r33, 192937984;
	and.b32  	%r63, %r34, -8388608;
	setp.eq.s32 	%p13, %r63, 0;
	@%p13 bra 	$L__BB0_15;
	mov.b32 	%f113, %r5;
	rcp.approx.ftz.f32 	%f19, %f113;
	neg.f32 	%f20, %f113;
$L__BB0_14:
	min.u32 	%r35, %r63, 192937984;
	add.s32 	%r36, %r62, %r35;
	mov.b32 	%f114, %r36;
	mul.f32 	%f115, %f19, %f114;
	fma.rn.f32 	%f116, %f20, %f115, %f114;
	fma.rn.f32 	%f117, %f116, %f19, %f115;
	fma.rn.f32 	%f118, %f20, %f117, %f114;
	fma.rz.f32 	%f119, %f118, %f19, %f117;
	cvt.rzi.f32.f32 	%f120, %f119;
	fma.rn.f32 	%f214, %f20, %f120, %f114;
	sub.s32 	%r63, %r63, %r35;
	mov.b32 	%r62, %f214;
	setp.ne.s32 	%p14, %r63, 0;
	setp.ne.s32 	%p15, %r62, 0;
	and.pred  	%p16, %p14, %p15;
	@%p16 bra 	$L__BB0_14;
$L__BB0_15:
	mov.b32 	%f122, %r3;
	setp.leu.f32 	%p17, %f7, 0f00000000;
	setp.gt.u32 	%p18, %r2, 2139095039;
	selp.f32 	%f123, 0f7FFFFFFF, %f122, %p17;
	selp.f32 	%f124, 0f7FFFFFFF, %f123, %p18;
	mul.f32 	%f125, %f214, 0f34000000;
	mul.f32 	%f215, %f124, %f125;
$L__BB0_16:
	abs.f32 	%f126, %f215;
	setp.nan.f32 	%p19, %f126, %f126;
	copysign.f32 	%f127, %f6, %f215;
	selp.f32 	%f25, %f215, %f127, %p19;
	mul.f32 	%f128, %f25, 0f3F22F983;
	cvt.rni.s32.f32 	%r67, %f128;
	cvt.rn.f32.s32 	%f129, %r67;
	fma.rn.f32 	%f130, %f129, 0fBFC90FDA, %f25;
	fma.rn.f32 	%f131, %f129, 0fB3A22168, %f130;
	fma.rn.f32 	%f216, %f129, 0fA7C234C5, %f131;
	abs.f32 	%f27, %f25;
	setp.ltu.f32 	%p20, %f27, 0f47CE4780;
	@%p20 bra 	$L__BB0_24;
	setp.neu.f32 	%p21, %f27, 0f7F800000;
	@%p21 bra 	$L__BB0_19;
	mov.f32 	%f134, 0f00000000;
	mul.rn.f32 	%f216, %f25, %f134;
	mov.b32 	%r67, 0;
	bra.uni 	$L__BB0_24;
$L__BB0_19:
	mov.b32 	%r12, %f25;
	shl.b32 	%r38, %r12, 8;
	or.b32  	%r13, %r38, -2147483648;
	mov.b64 	%rd24, 0;
	mov.b32 	%r64, 0;
	mov.u64 	%rd22, __cudart_i2opi_f;
	mov.u64 	%rd23, %rd1;
$L__BB0_20:
	.pragma "nounroll";
	ld.global.nc.u32 	%r39, [%rd22];
	mad.wide.u32 	%rd12, %r39, %r13, %rd24;
	shr.u64 	%rd24, %rd12, 32;
	st.local.u32 	[%rd23], %rd12;
	add.s32 	%r64, %r64, 1;
	add.s64 	%rd23, %rd23, 4;
	add.s64 	%rd22, %rd22, 4;
	setp.ne.s32 	%p22, %r64, 6;
	@%p22 bra 	$L__BB0_20;
	shr.u32 	%r40, %r12, 23;
	st.local.u32 	[%rd1+24], %rd24;
	and.b32  	%r16, %r40, 31;
	and.b32  	%r41, %r40, 224;
	add.s32 	%r42, %r41, -128;
	shr.u32 	%r43, %r42, 5;
	mul.wide.u32 	%rd13, %r43, 4;
	sub.s64 	%rd8, %rd1, %rd13;
	ld.local.u32 	%r65, [%rd8+24];
	ld.local.u32 	%r66, [%rd8+20];
	setp.eq.s32 	%p23, %r16, 0;
	@%p23 bra 	$L__BB0_23;
	shf.l.wrap.b32 	%r65, %r66, %r65, %r16;
	ld.local.u32 	%r44, [%rd8+16];
	shf.l.wrap.b32 	%r66, %r44, %r66, %r16;
$L__BB0_23:
	shr.u32 	%r45, %r65, 30;
	shf.l.wrap.b32 	%r46, %r66, %r65, 2;
	shl.b32 	%r47, %r66, 2;
	shr.u32 	%r48, %r46, 31;
	add.s32 	%r49, %r48, %r45;
	neg.s32 	%r50, %r49;
	setp.lt.s32 	%p24, %r12, 0;
	selp.b32 	%r67, %r50, %r49, %p24;
	xor.b32  	%r51, %r46, %r12;
	shr.s32 	%r52, %r46, 31;
	xor.b32  	%r53, %r52, %r46;
	xor.b32  	%r54, %r52, %r47;
	cvt.u64.u32 	%rd14, %r53;
	shl.b64 	%rd15, %rd14, 32;
	cvt.u64.u32 	%rd16, %r54;
	or.b64  	%rd17, %rd15, %rd16;
	cvt.rn.f64.s64 	%fd1, %rd17;
	mul.f64 	%fd2, %fd1, 0d3BF921FB54442D19;
	cvt.rn.f32.f64 	%f132, %fd2;
	neg.f32 	%f133, %f132;
	setp.lt.s32 	%p25, %r51, 0;
	selp.f32 	%f216, %f133, %f132, %p25;
$L__BB0_24:
	add.s32 	%r56, %r67, 1;
	mul.rn.f32 	%f135, %f216, %f216;
	and.b32  	%r57, %r67, 1;
	setp.eq.b32 	%p26, %r57, 1;
	selp.f32 	%f136, %f216, 0f3F800000, %p26;
	fma.rn.f32 	%f137, %f135, %f136, 0f00000000;
	fma.rn.f32 	%f138, %f135, 0f37CBAC00, 0fBAB607ED;
	selp.f32 	%f139, 0fB94D4153, %f138, %p26;
	selp.f32 	%f140, 0f3C0885E4, 0f3D2AAABB, %p26;
	fma.rn.f32 	%f141, %f139, %f135, %f140;
	selp.f32 	%f142, 0fBE2AAAA8, 0fBEFFFFFF, %p26;
	fma.rn.f32 	%f143, %f141, %f135, %f142;
	fma.rn.f32 	%f144, %f143, %f137, %f136;
	and.b32  	%r58, %r56, 2;
	setp.eq.s32 	%p27, %r58, 0;
	mov.f32 	%f145, 0f00000000;
	sub.f32 	%f146, %f145, %f144;
	selp.f32 	%f147, %f144, %f146, %p27;
	setp.neu.f32 	%p28, %f212, %f147;
	@%p28 bra 	$L__BB0_26;
	add.f32 	%f148, %f48, 0f0000004C;
	add.f32 	%f149, %f148, 0f85909EB9;
	fma.rn.f32 	%f150, %f47, 0f00000000, %f149;
	add.f32 	%f151, %f49, %f50;
	mov.f32 	%f152, 0f0591C201;
	sub.f32 	%f153, %f152, %f51;
	abs.f32 	%f154, %f153;
	fma.rn.f32 	%f155, %f154, 0fBF000000, 0f3F000000;
	rsqrt.approx.ftz.f32 	%f156, %f155;
	mul.f32 	%f157, %f155, %f156;
	mul.f32 	%f158, %f156, 0fBF000000;
	fma.rn.f32 	%f159, %f157, %f158, 0f3F000000;
	fma.rn.f32 	%f160, %f157, %f159, %f157;
	setp.eq.f32 	%p29, %f154, 0f3F800000;
	selp.f32 	%f161, 0f00000000, %f160, %p29;
	setp.gt.f32 	%p30, %f154, 0f3F0F5C29;
	selp.f32 	%f162, %f161, %f154, %p30;
	copysign.f32 	%f163, %f153, %f162;
	mul.f32 	%f164, %f163, %f163;
	fma.rn.f32 	%f165, %f164, 0f3D10ECEF, 0f3C8B1ABB;
	fma.rn.f32 	%f166, %f165, %f164, 0f3CFC028C;
	fma.rn.f32 	%f167, %f166, %f164, 0f3D372139;
	fma.rn.f32 	%f168, %f167, %f164, 0f3D9993DB;
	fma.rn.f32 	%f169, %f168, %f164, 0f3E2AAAC6;
	mul.f32 	%f170, %f164, %f169;
	fma.rn.f32 	%f171, %f170, %f163, %f163;
	neg.f32 	%f172, %f171;
	selp.f32 	%f173, %f171, %f172, %p30;
	fma.rn.f32 	%f174, 0f3F6EE581, 0f3FD774EB, %f173;
	setp.gt.f32 	%p31, %f153, 0f3F0F5C29;
	selp.f32 	%f175, %f171, %f174, %p31;
	add.f32 	%f176, %f175, %f175;
	selp.f32 	%f177, %f176, %f175, %p30;
	sub.f32 	%f178, %f151, %f177;
	abs.f32 	%f179, %f178;
	setp.lt.f32 	%p32, %f179, 0f629A4AF6;
	selp.f32 	%f180, 0f629A4AF6, %f179, %p32;
	min.f32 	%f181, %f179, 0f629A4AF6;
	div.rn.f32 	%f182, %f181, %f180;
	mul.f32 	%f183, %f182, %f182;
	fma.rn.f32 	%f184, %f183, 0f3B33710B, 0fBC807748;
	fma.rn.f32 	%f185, %f184, %f183, 0f3D2CDAB2;
	fma.rn.f32 	%f186, %f185, %f183, 0fBD992D10;
	fma.rn.f32 	%f187, %f186, %f183, 0f3DD9EA6C;
	fma.rn.f32 	%f188, %f187, %f183, 0fBE117CB1;
	fma.rn.f32 	%f189, %f188, %f183, 0f3E4CBCE0;
	fma.rn.f32 	%f190, %f189, %f183, 0fBEAAAA7D;
	mul.f32 	%f191, %f183, %f190;
	fma.rn.f32 	%f192, %f191, %f182, %f182;
	neg.f32 	%f193, %f192;
	fma.rn.f32 	%f194, 0f3F6EE581, 0f3FD774EB, %f193;
	selp.f32 	%f195, %f194, %f192, %p32;
	selp.f32 	%f196, 0f3F6EE581, 0f3FEEE581, %p32;
	selp.f32 	%f197, %f192, %f193, %p32;
	mov.b32 	%r59, %f178;
	fma.rn.f32 	%f198, %f196, 0f3FD774EB, %f197;
	setp.lt.s32 	%p33, %r59, 0;
	selp.f32 	%f199, %f198, %f195, %p33;
	setp.eq.f32 	%p34, %f179, 0f629A4AF6;
	selp.f32 	%f200, 0f4016CBE4, 0f3F490FDB, %p33;
	add.f32 	%f201, %f179, 0f629A4AF6;
	abs.f32 	%f202, %f201;
	setp.nan.f32 	%p35, %f202, %f202;
	abs.f32 	%f203, %f199;
	selp.f32 	%f204, %f200, %f203, %p34;
	neg.f32 	%f205, %f204;
	selp.f32 	%f206, %f201, %f205, %p35;
	mov.f32 	%f207, 0f00000000;
	sub.f32 	%f208, %f207, %f206;
	div.rn.f32 	%f212, %f150, %f208;
$L__BB0_26:
	add.u64 	%rd18, %SP, 32;
	add.u64 	%rd19, %SPL, 32;
	cvt.f64.f32 	%fd3, %f212;
	st.local.f64 	[%rd19], %fd3;
	mov.u64 	%rd20, $str;
	cvta.global.u64 	%rd21, %rd20;
	{ // callseq 0, 0
	.param .b64 param0;
	st.param.b64 	[param0], %rd21;
	.param .b64 param1;
	st.param.b64 	[param1], %rd18;
	.param .b32 retval0;
	call.uni (retval0), 
	vprintf, 
	(
	param0, 
	param1
	);
	ld.param.b32 	%r60, [retval0];
	} // callseq 0
	ret;

}


// ===== COMPILED SASS (sm_100) =====

	.target	sm_100

	.elftype	@"ET_EXEC"


//--------------------- .note.nv.tkinfo           --------------------------
	.section	.note.nv.tkinfo,"",@"SHT_NOTE"
	.sectionflags	@"SHF_NOTE_NV_TKINFO"
	.tkinfo
        /*0018*/ 	.word	0x00000002
        /*0030*/ 	.string	""
        /*0030*/ 	.string	"ptxas"
        /*0030*/ 	.string	"Cuda compilation tools, release 13.0, V13.0.88"
        /*0030*/ 	.string	"Build cuda_13.0.r13.0/compiler.36424714_0"
        /*0030*/ 	.string	"-arch sm_100 -m 64 "



//--------------------- .note.nv.cuinfo           --------------------------
	.section	.note.nv.cuinfo,"",@"SHT_NOTE"
	.sectionflags	@"SHF_NOTE_NV_CUINFO"
        /*0018*/ 	.short	0x0002
        /*001a*/ 	.short	0x0064
        /*001c*/ 	.short	0x0082
	.zero		2


//--------------------- .nv.info                  --------------------------
	.section	.nv.info,"",@"SHT_CUDA_INFO"
	.align	4


	//----- nvinfo : EIATTR_REGCOUNT
	.align		4
        /*0000*/ 	.byte	0x04, 0x2f
        /*0002*/ 	.short	(.L_3 - .L_2)
	.align		4
.L_2:
        /*0004*/ 	.word	index@(_Z7computeffffffffffffffffffffffffffffff)
        /*0008*/ 	.word	0x00000018


	//----- nvinfo : EIATTR_FRAME_SIZE
	.align		4
.L_3:
        /*000c*/ 	.byte	0x04, 0x11
        /*000e*/ 	.short	(.L_5 - .L_4)
	.align		4
.L_4:
        /*0010*/ 	.word	index@($__internal_0_$__cuda_sm3x_div_rn_noftz_f32_slowpath)
        /*0014*/ 	.word	0x00000028


	//----- nvinfo : EIATTR_FRAME_SIZE
	.align		4
.L_5:
        /*0018*/ 	.byte	0x04, 0x11
        /*001a*/ 	.short	(.L_7 - .L_6)
	.align		4
.L_6:
        /*001c*/ 	.word	index@(_Z7computeffffffffffffffffffffffffffffff)
        /*0020*/ 	.word	0x00000028


	//----- nvinfo : EIATTR_MIN_STACK_SIZE
	.align		4
.L_7:
        /*0024*/ 	.byte	0x04, 0x12
        /*0026*/ 	.short	(.L_9 - .L_8)
	.align		4
.L_8:
        /*0028*/ 	.word	index@(_Z7computeffffffffffffffffffffffffffffff)
        /*002c*/ 	.word	0x00000028
.L_9:


//--------------------- .nv.compat                --------------------------
	.section	.nv.compat,"",@"SHT_CUDA_COMPAT_INFO"
	.align	4
        /*0000*/ 	.byte	0x02, 0x09, 0x00, 0x00, 0x02, 0x02, 0x01, 0x00, 0x02, 0x05, 0x05, 0x00, 0x03, 0x07, 0x01, 0x01
        /*0010*/ 	.byte	0x02, 0x03, 0x00, 0x00, 0x02, 0x06, 0x01, 0x00, 0x04, 0x0b, 0x08, 0x00, 0x01, 0x00, 0x00, 0x00
        /*0020*/ 	.byte	0x00, 0x00, 0x00, 0x00


//--------------------- .nv.info._Z7computeffffffffffffffffffffffffffffff --------------------------
	.section	.nv.info._Z7computeffffffffffffffffffffffffffffff,"",@"SHT_CUDA_INFO"
	.sectionflags	@""
	.align	4


	//----- nvinfo : EIATTR_CUDA_API_VERSION
	.align		4
        /*0000*/ 	.byte	0x04, 0x37
        /*0002*/ 	.short	(.L_11 - .L_10)
.L_10:
        /*0004*/ 	.word	0x00000082


	//----- nvinfo : EIATTR_KPARAM_INFO
	.align		4
.L_11:
        /*0008*/ 	.byte	0x04, 0x17
        /*000a*/ 	.short	(.L_13 - .L_12)
.L_12:
        /*000c*/ 	.word	0x00000000
        /*0010*/ 	.short	0x001d
        /*0012*/ 	.short	0x0074
        /*0014*/ 	.byte	0x00, 0xf0, 0x11, 0x00


	//----- nvinfo : EIATTR_KPARAM_INFO
	.align		4
.L_13:
        /*0018*/ 	.byte	0x04, 0x17
        /*001a*/ 	.short	(.L_15 - .L_14)
.L_14:
        /*001c*/ 	.word	0x00000000
        /*0020*/ 	.short	0x001c
        /*0022*/ 	.short	0x0070
        /*0024*/ 	.byte	0x00, 0xf0, 0x11, 0x00


	//----- nvinfo : EIATTR_KPARAM_INFO
	.align		4
.L_15:
        /*0028*/ 	.byte	0x04, 0x17
        /*002a*/ 	.short	(.L_17 - .L_16)
.L_16:
        /*002c*/ 	.word	0x00000000
        /*0030*/ 	.short	0x001b
        /*0032*/ 	.short	0x006c
        /*0034*/ 	.byte	0x00, 0xf0, 0x11, 0x00


	//----- nvinfo : EIATTR_KPARAM_INFO
	.align		4
.L_17:
        /*0038*/ 	.byte	0x04, 0x17
        /*003a*/ 	.short	(.L_19 - .L_18)
.L_18:
        /*003c*/ 	.word	0x00000000
        /*0040*/ 	.short	0x001a
        /*0042*/ 	.short	0x0068
        /*0044*/ 	.byte	0x00, 0xf0, 0x11, 0x00


	//----- nvinfo : EIATTR_KPARAM_INFO
	.align		4
.L_19:
        /*0048*/ 	.byte	0x04, 0x17
        /*004a*/ 	.short	(.L_21 - .L_20)
.L_20:
        /*004c*/ 	.word	0x00000000
        /*0050*/ 	.short	0x0019
        /*0052*/ 	.short	0x0064
        /*0054*/ 	.byte	0x00, 0xf0, 0x11, 0x00


	//----- nvinfo : EIATTR_KPARAM_INFO
	.align		4
.L_21:
        /*0058*/ 	.byte	0x04, 0x17
        /*005a*/ 	.short	(.L_23 - .L_22)
.L_22:
        /*005c*/ 	.word	0x00000000
        /*0060*/ 	.short	0x0018
        /*0062*/ 	.short	0x0060
        /*0064*/ 	.byte	0x00, 0xf0, 0x11, 0x00


	//----- nvinfo : EIATTR_KPARAM_INFO
	.align		4
.L_23:
        /*0068*/ 	.byte	0x04, 0x17
        /*006a*/ 	.short	(.L_25 - .L_24)
.L_24:
        /*006c*/ 	.word	0x00000000
        /*0070*/ 	.short	0x0017
        /*0072*/ 	.short	0x005c
        /*0074*/ 	.byte	0x00, 0xf0, 0x11, 0x00


	//----- nvinfo : EIATTR_KPARAM_INFO
	.align		4
.L_25:
        /*0078*/ 	.byte	0x04, 0x17
        /*007a*/ 	.short	(.L_27 - .L_26)
.L_26:
        /*007c*/ 	.word	0x00000000
        /*0080*/ 	.short	0x0016
        /*0082*/ 	.short	0x0058
        /*0084*/ 	.byte	0x00, 0xf0, 0x11, 0x00


	//----- nvinfo : EIATTR_KPARAM_INFO
	.align		4
.L_27:
        /*0088*/ 	.byte	0x04, 0x17
        /*008a*/ 	.short	(.L_29 - .L_28)
.L_28:
        /*008c*/ 	.word	0x00000000
        /*0090*/ 	.short	0x0015
        /*0092*/ 	.short	0x0054
        /*0094*/ 	.byte	0x00, 0xf0, 0x11, 0x00


	//----- nvinfo : EIATTR_KPARAM_INFO
	.align		4
.L_29:
        /*0098*/ 	.byte	0x04, 0x17
        /*009a*/ 	.short	(.L_31 - .L_30)
.L_30:
        /*009c*/ 	.word	0x00000000
        /*00a0*/ 	.short	0x0014
        /*00a2*/ 	.short	0x0050
        /*00a4*/ 	.byte	0x00, 0xf0, 0x11, 0x00


	//----- nvinfo : EIATTR_KPARAM_INFO
	.align		4
.L_31:
        /*00a8*/ 	.byte	0x04, 0x17
        /*00aa*/ 	.short	(.L_33 - .L_32)
.L_32:
        /*00ac*/ 	.word	0x00000000
        /*00b0*/ 	.short	0x0013
        /*00b2*/ 	.short	0x004c
        /*00b4*/ 	.byte	0x00, 0xf0, 0x11, 0x00


	//----- nvinfo : EIATTR_KPARAM_INFO
	.align		4
.L_33:
        /*00b8*/ 	.byte	0x04, 0x17
        /*00ba*/ 	.short	(.L_35 - .L_34)
.L_34:
        /*00bc*/ 	.word	0x00000000
        /*00c0*/ 	.short	0x0012
        /*00c2*/ 	.short	0x0048
        /*00c4*/ 	.byte	0x00, 0xf0, 0x11, 0x00


	//----- nvinfo : EIATTR_KPARAM_INFO
	.align		4
.L_35:
        /*00c8*/ 	.byte	0x04, 0x17
        /*00ca*/ 	.short	(.L_37 - .L_36)
.L_36:
        /*00cc*/ 	.word	0x00000000
        /*00d0*/ 	.short	0x0011
        /*00d2*/ 	.short	0x0044
        /*00d4*/ 	.byte	0x00, 0xf0, 0x11, 0x00


	//----- nvinfo : EIATTR_KPARAM_INFO
	.align		4
.L_37:
        /*00d8*/ 	.byte	0x04, 0x17
        /*00da*/ 	.short	(.L_39 - .L_38)
.L_38:
        /*00dc*/ 	.word	0x00000000
        /*00e0*/ 	.short	0x0010
        /*00e2*/ 	.short	0x0040
        /*00e4*/ 	.byte	0x00, 0xf0, 0x11, 0x00


	//----- nvinfo : EIATTR_KPARAM_INFO
	.align		4
.L_39:
        /*00e8*/ 	.byte	0x04, 0x17
        /*00ea*/ 	.short	(.L_41 - .L_40)
.L_40:
        /*00ec*/ 	.word	0x00000000
        /*00f0*/ 	.short	0x000f
        /*00f2*/ 	.short	0x003c
        /*00f4*/ 	.byte	0x00, 0xf0, 0x11, 0x00


	//----- nvinfo : EIATTR_KPARAM_INFO
	.align		4
.L_41:
        /*00f8*/ 	.byte	0x04, 0x17
        /*00fa*/ 	.short	(.L_43 - .L_42)
.L_42:
        /*00fc*/ 	.word	0x00000000
        /*0100*/ 	.short	0x000e
        /*0102*/ 	.short	0x0038
        /*0104*/ 	.byte	0x00, 0xf0, 0x11, 0x00


	//----- nvinfo : EIATTR_KPARAM_INFO
	.align		4
.L_43:
        /*0108*/ 	.byte	0x04, 0x17
        /*010a*/ 	.short	(.L_45 - .L_44)
.L_44:
        /*010c*/ 	.word	0x00000000
        /*0110*/ 	.short	0x000d
        /*0112*/ 	.short	0x0034
        /*0114*/ 	.byte	0x00, 0xf0, 0x11, 0x00


	//----- nvinfo : EIATTR_KPARAM_INFO
	.align		4
.L_45:
        /*0118*/ 	.byte	0x04, 0x17
        /*011a*/ 	.short	(.L_47 - .L_46)
.L_46:
        /*011c*/ 	.word	0x00000000
        /*0120*/ 	.short	0x000c
        /*0122*/ 	.short	0x0030
        /*0124*/ 	.byte	0x00, 0xf0, 0x11, 0x00


	//----- nvinfo : EIATTR_KPARAM_INFO
	.align		4
.L_47:
        /*0128*/ 	.byte	0x04, 0x17
        /*012a*/ 	.short	(.L_49 - .L_48)
.L_48:
        /*012c*/ 	.word	0x00000000
        /*0130*/ 	.short	0x000b
        /*0132*/ 	.short	0x002c
        /*0134*/ 	.byte	0x00, 0xf0, 0x11, 0x00


	//----- nvinfo : EIATTR_KPARAM_INFO
	.align		4
.L_49:
        /*0138*/ 	.byte	0x04, 0x17
        /*013a*/ 	.short	(.L_51 - .L_50)
.L_50:
        /*013c*/ 	.word	0x00000000
        /*0140*/ 	.short	0x000a
        /*0142*/ 	.short	0x0028
        /*0144*/ 	.byte	0x00, 0xf0, 0x11, 0x00


	//----- nvinfo : EIATTR_KPARAM_INFO
	.align		4
.L_51:
        /*0148*/ 	.byte	0x04, 0x17
        /*014a*/ 	.short	(.L_53 - .L_52)
.L_52:
        /*014c*/ 	.word	0x00000000
        /*0150*/ 	.short	0x0009
        /*0152*/ 	.short	0x0024
        /*0154*/ 	.byte	0x00, 0xf0, 0x11, 0x00


	//----- nvinfo : EIATTR_KPARAM_INFO
	.align		4
.L_53:
        /*0158*/ 	.byte	0x04, 0x17
        /*015a*/ 	.short	(.L_55 - .L_54)
.L_54:
        /*015c*/ 	.word	0x00000000
        /*0160*/ 	.short	0x0008
        /*0162*/ 	.short	0x0020
        /*0164*/ 	.byte	0x00, 0xf0, 0x11, 0x00


	//----- nvinfo : EIATTR_KPARAM_INFO
	.align		4
.L_55:
        /*0168*/ 	.byte	0x04, 0x17
        /*016a*/ 	.short	(.L_57 - .L_56)
.L_56:
        /*016c*/ 	.word	0x00000000
        /*0170*/ 	.short	0x0007
        /*0172*/ 	.short	0x001c
        /*0174*/ 	.byte	0x00, 0xf0, 0x11, 0x00


	//----- nvinfo : EIATTR_KPARAM_INFO
	.align		4
.L_57:
        /*0178*/ 	.byte	0x04, 0x17
        /*017a*/ 	.short	(.L_59 - .L_58)
.L_58:
        /*017c*/ 	.word	0x00000000
        /*0180*/ 	.short	0x0006
        /*0182*/ 	.short	0x0018
        /*0184*/ 	.byte	0x00, 0xf0, 0x11, 0x00


	//----- nvinfo : EIATTR_KPARAM_INFO
	.align		4
.L_59:
        /*0188*/ 	.byte	0x04, 0x17
        /*018a*/ 	.short	(.L_61 - .L_60)
.L_60:
        /*018c*/ 	.word	0x00000000
        /*0190*/ 	.short	0x0005
        /*0192*/ 	.short	0x0014
        /*0194*/ 	.byte	0x00, 0xf0, 0x11, 0x00


	//----- nvinfo : EIATTR_KPARAM_INFO
	.align		4
.L_61:
        /*0198*/ 	.byte	0x04, 0x17
        /*019a*/ 	.short	(.L_63 - .L_62)
.L_62:
        /*019c*/ 	.word	0x00000000
        /*01a0*/ 	.short	0x0004
        /*01a2*/ 	.short	0x0010
        /*01a4*/ 	.byte	0x00, 0xf0, 0x11, 0x00


	//----- nvinfo : EIATTR_KPARAM_INFO
	.align		4
.L_63:
        /*01a8*/ 	.byte	0x04, 0x17
        /*01aa*/ 	.short	(.L_65 - .L_64)
.L_64:
        /*01ac*/ 	.word	0x00000000
        /*01b0*/ 	.short	0x0003
        /*01b2*/ 	.short	0x000c
        /*01b4*/ 	.byte	0x00, 0xf0, 0x11, 0x00


	//----- nvinfo : EIATTR_KPARAM_INFO
	.align		4
.L_65:
        /*01b8*/ 	.byte	0x04, 0x17
        /*01ba*/ 	.short	(.L_67 - .L_66)
.L_66:
        /*01bc*/ 	.word	0x00000000
        /*01c0*/ 	.short	0x0002
        /*01c2*/ 	.short	0x0008
        /*01c4*/ 	.byte	0x00, 0xf0, 0x11, 0x00


	//----- nvinfo : EIATTR_KPARAM_INFO
	.align		4
.L_67:
        /*01c8*/ 	.byte	0x04, 0x17
        /*01ca*/ 	.short	(.L_69 - .L_68)
.L_68:
        /*01cc*/ 	.word	0x00000000
        /*01d0*/ 	.short	0x0001
        /*01d2*/ 	.short	0x0004
        /*01d4*/ 	.byte	0x00, 0xf0, 0x11, 0x00


	//----- nvinfo : EIATTR_KPARAM_INFO
	.align		4
.L_69:
        /*01d8*/ 	.byte	0x04, 0x17
        /*01da*/ 	.short	(.L_71 - .L_70)
.L_70:
        /*01dc*/ 	.word	0x00000000
        /*01e0*/ 	.short	0x0000
        /*01e2*/ 	.short	0x0000
        /*01e4*/ 	.byte	0x00, 0xf0, 0x11, 0x00


	//----- nvinfo : EIATTR_SPARSE_MMA_MASK
	.align		4
.L_71:
        /*01e8*/ 	.byte	0x03, 0x50
        /*01ea*/ 	.short	0x0000


	//----- nvinfo : EIATTR_MAXREG_COUNT
	.align		4
        /*01ec*/ 	.byte	0x03, 0x1b
        /*01ee*/ 	.short	0x00ff


	//----- nvinfo : EIATTR_EXTERNS
	.align		4
        /*01f0*/ 	.byte	0x04, 0x0f
        /*01f2*/ 	.short	(.L_73 - .L_72)


	//   ....[0]....
	.align		4
.L_72:
        /*01f4*/ 	.word	index@(vprintf)


	//----- nvinfo : EIATTR_MERCURY_ISA_VERSION
	.align		4
.L_73:
        /*01f8*/ 	.byte	0x03, 0x5f
        /*01fa*/ 	.short	0x0101


	//----- nvinfo : EIATTR_VRC_CTA_INIT_COUNT
	.align		4
        /*01fc*/ 	.byte	0x02, 0x4a
	.zero		1
	.zero		1


	//----- nvinfo : EIATTR_SYSCALL_OFFSETS
	.align		4
        /*0200*/ 	.byte	0x04, 0x46
        /*0202*/ 	.short	(.L_75 - .L_74)


	//   ....[0]....
.L_74:
        /*0204*/ 	.word	0x000019b0


	//----- nvinfo : EIATTR_EXIT_INSTR_OFFSETS
	.align		4
.L_75:
        /*0208*/ 	.byte	0x04, 0x1c
        /*020a*/ 	.short	(.L_77 - .L_76)


	//   ....[0]....
.L_76:
        /*020c*/ 	.word	0x000019c0


	//----- nvinfo : EIATTR_CRS_STACK_SIZE
	.align		4
.L_77:
        /*0210*/ 	.byte	0x04, 0x1e
        /*0212*/ 	.short	(.L_79 - .L_78)
.L_78:
        /*0214*/ 	.word	0x00000000


	//----- nvinfo : EIATTR_CBANK_PARAM_SIZE
	.align		4
.L_79:
        /*0218*/ 	.byte	0x03, 0x19
        /*021a*/ 	.short	0x0078


	//----- nvinfo : EIATTR_PARAM_CBANK
	.align		4
        /*021c*/ 	.byte	0x04, 0x0a
        /*021e*/ 	.short	(.L_81 - .L_80)
	.align		4
.L_80:
        /*0220*/ 	.word	index@(.nv.constant0._Z7computeffffffffffffffffffffffffffffff)
        /*0224*/ 	.short	0x0380
        /*0226*/ 	.short	0x0078


	//----- nvinfo : EIATTR_SW_WAR
	.align		4
.L_81:
        /*0228*/ 	.byte	0x04, 0x36
        /*022a*/ 	.short	(.L_83 - .L_82)
.L_82:
        /*022c*/ 	.word	0x00000008
.L_83:


//--------------------- .nv.callgraph             --------------------------
	.section	.nv.callgraph,"",@"SHT_CUDA_CALLGRAPH"
	.align	4
	.sectionentsize	8
	.align		4
        /*0000*/ 	.word	0x00000000
	.align		4
        /*0004*/ 	.word	0xffffffff
	.align		4
        /*0008*/ 	.word	index@(_Z7computeffffffffffffffffffffffffffffff)
	.align		4
        /*000c*/ 	.word	index@(vprintf)
	.align		4
        /*0010*/ 	.word	0x00000000
	.align		4
        /*0014*/ 	.word	0xfffffffe
	.align		4
        /*0018*/ 	.word	0x00000000
	.align		4
        /*001c*/ 	.word	0xfffffffd
	.align		4
        /*0020*/ 	.word	0x00000000
	.align		4
        /*0024*/ 	.word	0xfffffffc


//--------------------- .nv.constant4             --------------------------
	.section	.nv.constant4,"a",@progbits
	.align	8
	.align		8
.nv.constant4:
        /*0000*/ 	.dword	vprintf
	.align		8
        /*0008*/ 	.dword	$str
	.align		8
        /*0010*/ 	.dword	__cudart_i2opi_f


//--------------------- .text._Z7computeffffffffffffffffffffffffffffff --------------------------
	.section	.text._Z7computeffffffffffffffffffffffffffffff,"ax",@progbits
	.align	128
        .global         _Z7computeffffffffffffffffffffffffffffff
        .type           _Z7computeffffffffffffffffffffffffffffff,@function
        .size           _Z7computeffffffffffffffffffffffffffffff,(.L_x_34 - _Z7computeffffffffffffffffffffffffffffff)
        .other          _Z7computeffffffffffffffffffffffffffffff,@"STO_CUDA_ENTRY STV_DEFAULT"
_Z7computeffffffffffffffffffffffffffffff:
.text._Z7computeffffffffffffffffffffffffffffff:
[----:B------:R-:W0:Y:S08]  /*0000*/  LDC R1, c[0x0][0x37c] ;  /* 0x0000df00ff017b82 */ /* 0x000e300000000800 */
[----:B------:R-:W1:Y:S01]  /*0010*/  LDC.64 R2, c[0x0][0x390] ;  /* 0x0000e400ff027b82 */ /* 0x000e620000000a00 */
[----:B------:R-:W2:Y:S01]  /*0020*/  LDCU.64 UR4, c[0x0][0x388] ;  /* 0x00007100ff0477ac */ /* 0x000ea20008000a00 */
[----:B0-----:R-:W-:-:S06]  /*0030*/  IADD3 R1, PT, PT, R1, -0x28, RZ ;  /* 0xffffffd801017810 */ /* 0x001fcc0007ffe0ff */
[----:B------:R-:W0:Y:S01]  /*0040*/  LDC R6, c[0x0][0x2f8] ;  /* 0x0000be00ff067b82 */ /* 0x000e220000000800 */
[----:B--2---:R-:W-:Y:S02]  /*0050*/  IMAD.U32 R4, RZ, RZ, UR4 ;  /* 0x00000004ff047e24 */ /* 0x004fe4000f8e00ff */
[----:B-1----:R-:W-:-:S04]  /*0060*/  FADD R3, R3, 1.1210387714598536567e-44 ;  /* 0x0000000803037421 */ /* 0x002fc80000000000 */
[----:B------:R-:W-:-:S04]  /*0070*/  FADD R3, -R3, R2 ;  /* 0x0000000203037221 */ /* 0x000fc80000000100 */
[----:B------:R-:W-:Y:S01]  /*0080*/  FADD R3, R3, UR5 ;  /* 0x0000000503037e21 */ /* 0x000fe20008000000 */
[----:B------:R-:W1:Y:S03]  /*0090*/  LDCU UR5, c[0x0][0x2fc] ;  /* 0x00005f80ff0577ac */ /* 0x000e660008000800 */
[----:B------:R-:W2:Y:S08]  /*00a0*/  MUFU.RCP R0, R3 ;  /* 0x0000000300007308 */ /* 0x000eb00000001000 */
[----:B------:R-:W3:Y:S01]  /*00b0*/  FCHK P0, R4, R3 ;  /* 0x0000000304007302 */ /* 0x000ee20000000000 */
[----:B--2---:R-:W-:-:S04]  /*00c0*/  FFMA R5, -R3, R0, 1 ;  /* 0x3f80000003057423 */ /* 0x004fc80000000100 */
[----:B------:R-:W-:-:S04]  /*00d0*/  FFMA R0, R0, R5, R0 ;  /* 0x0000000500007223 */ /* 0x000fc80000000000 */
[----:B------:R-:W-:-:S04]  /*00e0*/  FFMA R2, R0, UR4, RZ ;  /* 0x0000000400027c23 */ /* 0x000fc800080000ff */
[----:B------:R-:W-:-:S04]  /*00f0*/  FFMA R5, -R3, R2, UR4 ;  /* 0x0000000403057e23 */ /* 0x000fc80008000102 */
[----:B------:R-:W-:Y:S01]  /*0100*/  FFMA R2, R0, R5, R2 ;  /* 0x0000000500027223 */ /* 0x000fe20000000002 */
[----:B01-3--:R-:W-:Y:S06]  /*0110*/  @!P0 BRA `(.L_x_0) ;  /* 0x0000000000108947 */ /* 0x00bfec0003800000 */
[----:B------:R-:W0:Y:S01]  /*0120*/  LDCU UR4, c[0x0][0x388] ;  /* 0x00007100ff0477ac */ /* 0x000e220008000800 */
[----:B------:R-:W-:Y:S02]  /*0130*/  MOV R8, 0x160 ;  /* 0x0000016000087802 */ /* 0x000fe40000000f00 */
[----:B0-----:R-:W-:-:S07]  /*0140*/  MOV R2, UR4 ;  /* 0x0000000400027c02 */ /* 0x001fce0008000f00 */
[----:B------:R-:W-:Y:S05]  /*0150*/  CALL.REL.NOINC `($__internal_0_$__cuda_sm3x_div_rn_noftz_f32_slowpath) ;  /* 0x00000018001c7944 */ /* 0x000fea0003c00000 */
.L_x_0:
[----:B------:R-:W0:Y:S01]  /*0160*/  LDCU UR4, c[0x0][0x384] ;  /* 0x00007080ff0477ac */ /* 0x000e220008000800 */
[----:B------:R-:W1:Y:S01]  /*0170*/  MUFU.RCP R3, R2 ;  /* 0x0000000200037308 */ /* 0x000e620000001000 */
[----:B------:R-:W-:Y:S01]  /*0180*/  BSSY.RECONVERGENT B0, `(.L_x_1) ;  /* 0x000000f000007945 */ /* 0x000fe20003800200 */
[----:B0-----:R-:W-:Y:S02]  /*0190*/  IMAD.U32 R5, RZ, RZ, UR4 ;  /* 0x00000004ff057e24 */ /* 0x001fe4000f8e00ff */
[----:B-1----:R-:W-:-:S04]  /*01a0*/  FFMA R0, R3, -R2, 1 ;  /* 0x3f80000003007423 */ /* 0x002fc80000000802 */
[----:B------:R-:W0:Y:S01]  /*01b0*/  FCHK P0, R5, R2 ;  /* 0x0000000205007302 */ /* 0x000e220000000000 */
[----:B------:R-:W-:-:S04]  /*01c0*/  FFMA R0, R3, R0, R3 ;  /* 0x0000000003007223 */ /* 0x000fc80000000003 */
[----:B------:R-:W-:-:S04]  /*01d0*/  FFMA R3, R0, UR4, RZ ;  /* 0x0000000400037c23 */ /* 0x000fc800080000ff */
[----:B------:R-:W-:-:S04]  /*01e0*/  FFMA R4, R3, -R2, UR4 ;  /* 0x0000000403047e23 */ /* 0x000fc80008000802 */
[----:B------:R-:W-:Y:S01]  /*01f0*/  FFMA R0, R0, R4, R3 ;  /* 0x0000000400007223 */ /* 0x000fe20000000003 */
[----:B0-----:R-:W-:Y:S06]  /*0200*/  @!P0 BRA `(.L_x_2) ;  /* 0x0000000000188947 */ /* 0x001fec0003800000 */
[----:B------:R-:W0:Y:S01]  /*0210*/  LDCU UR4, c[0x0][0x384] ;  /* 0x00007080ff0477ac */ /* 0x000e220008000800 */
[----:B------:R-:W-:Y:S02]  /*0220*/  MOV R3, R2 ;  /* 0x0000000200037202 */ /* 0x000fe40000000f00 */
[----:B------:R-:W-:Y:S01]  /*0230*/  MOV R8, 0x260 ;  /* 0x0000026000087802 */ /* 0x000fe20000000f00 */
[----:B0-----:R-:W-:-:S07]  /*0240*/  IMAD.U32 R2, RZ, RZ, UR4 ;  /* 0x00000004ff027e24 */ /* 0x001fce000f8e00ff */
[----:B------:R-:W-:Y:S05]  /*0250*/  CALL.REL.NOINC `($__internal_0_$__cuda_sm3x_div_rn_noftz_f32_slowpath) ;  /* 0x0000001400dc7944 */ /* 0x000fea0003c00000 */
[----:B------:R-:W-:-:S07]  /*0260*/  MOV R0, R2 ;  /* 0x0000000200007202 */ /* 0x000fce0000000f00 */
.L_x_2:
[----:B------:R-:W-:Y:S05]  /*0270*/  BSYNC.RECONVERGENT B0 ;  /* 0x0000000000007941 */ /* 0x000fea0003800200 */
.L_x_1:
[----:B------:R-:W0:Y:S01]  /*0280*/  LDC R3, c[0x0][0x398] ;  /* 0x0000e600ff037b82 */ /* 0x000e220000000800 */
[----:B------:R-:W1:Y:S01]  /*0290*/  LDCU UR4, c[0x0][0x380] ;  /* 0x00007000ff0477ac */ /* 0x000e620008000800 */
[----:B------:R-:W-:-:S06]  /*02a0*/  FADD R0, R0, 1.27169995161433345179e+35 ;  /* 0x79c3efb800007421 */ /* 0x000fcc0000000000 */
[----:B------:R-:W2:Y:S01]  /*02b0*/  LDC R8, c[0x0][0x3a8] ;  /* 0x0000ea00ff087b82 */ /* 0x000ea20000000800 */
[----:B-1----:R-:W-:Y:S01]  /*02c0*/  FADD R0, R0, UR4 ;  /* 0x0000000400007e21 */ /* 0x002fe20008000000 */
[----:B------:R-:W1:Y:S01]  /*02d0*/  LDCU UR4, c[0x0][0x3a4] ;  /* 0x00007480ff0477ac */ /* 0x000e620008000800 */
[----:B0-----:R-:W-:-:S05]  /*02e0*/  FADD R3, -R3, -1.66500003841870619193e+35 ;  /* 0xfa00445603037421 */ /* 0x001fca0000000100 */
[----:B------:R-:W-:Y:S01]  /*02f0*/  FSETP.GTU.AND P1, PT, R0, R3, PT ;  /* 0x000000030000720b */ /* 0x000fe20003f2c000 */
[----:B--2---:R-:W0:Y:S01]  /*0300*/  MUFU.RCP R2, R8 ;  /* 0x0000000800027308 */ /* 0x004e220000001000 */
[----:B-1----:R-:W-:-:S11]  /*0310*/  IMAD.U32 R9, RZ, RZ, UR4 ;  /* 0x00000004ff097e24 */ /* 0x002fd6000f8e00ff */
[----:B------:R-:W1:Y:S01]  /*0320*/  @!P1 LDC R4, c[0x0][0x39c] ;  /* 0x0000e700ff049b82 */ /* 0x000e620000000800 */
[----:B------:R-:W2:Y:S01]  /*0330*/  FCHK P0, R9, R8 ;  /* 0x0000000809007302 */ /* 0x000ea20000000000 */
[----:B0-----:R-:W-:-:S06]  /*0340*/  FFMA R3, R2, -R8, 1 ;  /* 0x3f80000002037423 */ /* 0x001fcc0000000808 */
[----:B------:R-:W1:Y:S01]  /*0350*/  @!P1 LDC R5, c[0x0][0x3a0] ;  /* 0x0000e800ff059b82 */ /* 0x000e620000000800 */
[----:B------:R-:W-:Y:S01]  /*0360*/  FFMA R2, R2, R3, R2 ;  /* 0x0000000302027223 */ /* 0x000fe20000000002 */
[----:B------:R-:W-:Y:S01]  /*0370*/  @!P1 FADD R3, RZ, R0 ;  /* 0x00000000ff039221 */ /* 0x000fe20000000000 */
[----:B-1----:R-:W-:Y:S02]  /*0380*/  @!P1 FADD R4, R4, R5 ;  /* 0x0000000504049221 */ /* 0x002fe40000000000 */
[----:B------:R-:W-:Y:S02]  /*0390*/  FFMA R5, R2, UR4, RZ ;  /* 0x0000000402057c23 */ /* 0x000fe400080000ff */
[----:B------:R-:W-:Y:S02]  /*03a0*/  @!P1 FADD R4, R4, 1.541428310757298778e-44 ;  /* 0x0000000b04049421 */ /* 0x000fe40000000000 */
[----:B------:R-:W-:Y:S02]  /*03b0*/  FFMA R7, R5, -R8, UR4 ;  /* 0x0000000405077e23 */ /* 0x000fe40008000808 */
[----:B------:R-:W-:-:S02]  /*03c0*/  @!P1 FADD R0, R3, R4 ;  /* 0x0000000403009221 */ /* 0x000fc40000000000 */
[----:B------:R-:W-:Y:S01]  /*03d0*/  FFMA R4, R2, R7, R5 ;  /* 0x0000000702047223 */ /* 0x000fe20000000005 */
[----:B--2---:R-:W-:Y:S06]  /*03e0*/  @!P0 BRA `(.L_x_3) ;  /* 0x00000000001c8947 */ /* 0x004fec0003800000 */
[----:B------:R-:W0:Y:S01]  /*03f0*/  LDCU UR4, c[0x0][0x3a4] ;  /* 0x00007480ff0477ac */ /* 0x000e220008000800 */
[----:B------:R-:W-:Y:S01]  /*0400*/  MOV R8, 0x450 ;  /* 0x0000045000087802 */ /* 0x000fe20000000f00 */
[----:B------:R-:W1:Y:S01]  /*0410*/  LDCU UR6, c[0x0][0x3a8] ;  /* 0x00007500ff0677ac */ /* 0x000e620008000800 */
[----:B0-----:R-:W-:Y:S01]  /*0420*/  MOV R2, UR4 ;  /* 0x0000000400027c02 */ /* 0x001fe20008000f00 */
[----:B-1----:R-:W-:-:S07]  /*0430*/  IMAD.U32 R3, RZ, RZ, UR6 ;  /* 0x00000006ff037e24 */ /* 0x002fce000f8e00ff */
[----:B------:R-:W-:Y:S05]  /*0440*/  CALL.REL.NOINC `($__internal_0_$__cuda_sm3x_div_rn_noftz_f32_slowpath) ;  /* 0x0000001400607944 */ /* 0x000fea0003c00000 */
[----:B------:R-:W-:-:S07]  /*0450*/  MOV R4, R2 ;  /* 0x0000000200047202 */ /* 0x000fce0000000f00 */
.L_x_3:
[----:B------:R-:W0:Y:S01]  /*0460*/  LDC R5, c[0x0][0x3ac] ;  /* 0x0000eb00ff057b82 */ /* 0x000e220000000800 */
[----:B------:R-:W-:Y:S02]  /*0470*/  UMOV UR4, 0x7f800000 ;  /* 0x7f80000000047882 */ /* 0x000fe40000000000 */
[----:B------:R-:W-:Y:S01]  /*0480*/  IMAD.U32 R10, RZ, RZ, UR4 ;  /* 0x00000004ff0a7e24 */ /* 0x000fe2000f8e00ff */
[----:B0-----:R-:W0:Y:S08]  /*0490*/  MUFU.RCP R2, R5 ;  /* 0x0000000500027308 */ /* 0x001e300000001000 */
[----:B------:R-:W1:Y:S01]  /*04a0*/  FCHK P0, R10, R5 ;  /* 0x000000050a007302 */ /* 0x000e620000000000 */
[----:B0-----:R-:W-:-:S04]  /*04b0*/  FFMA R3, R2, -R5, 1 ;  /* 0x3f80000002037423 */ /* 0x001fc80000000805 */
[----:B------:R-:W-:-:S04]  /*04c0*/  FFMA R2, R2, R3, R2 ;  /* 0x0000000302027223 */ /* 0x000fc80000000002 */
[----:B------:R-:W-:-:S04]  /*04d0*/  FFMA R3, R2, +INF , RZ ;  /* 0x7f80000002037823 */ /* 0x000fc800000000ff */
[----:B------:R-:W-:-:S04]  /*04e0*/  FFMA R8, R3, -R5, +INF ;  /* 0x7f80000003087423 */ /* 0x000fc80000000805 */
[----:B------:R-:W-:Y:S01]  /*04f0*/  FFMA R3, R2, R8, R3 ;  /* 0x0000000802037223 */ /* 0x000fe20000000003 */
[----:B-1----:R-:W-:Y:S06]  /*0500*/  @!P0 BRA `(.L_x_4) ;  /* 0x0000000000188947 */ /* 0x002fec0003800000 */
[----:B------:R-:W0:Y:S01]  /*0510*/  LDCU UR4, c[0x0][0x3ac] ;  /* 0x00007580ff0477ac */ /* 0x000e220008000800 */
[----:B------:R-:W-:Y:S02]  /*0520*/  MOV R2, 0x7f800000 ;  /* 0x7f80000000027802 */ /* 0x000fe40000000f00 */
[----:B------:R-:W-:Y:S01]  /*0530*/  MOV R8, 0x560 ;  /* 0x0000056000087802 */ /* 0x000fe20000000f00 */
[----:B0-----:R-:W-:-:S07]  /*0540*/  IMAD.U32 R3, RZ, RZ, UR4 ;  /* 0x00000004ff037e24 */ /* 0x001fce000f8e00ff */
[----:B------:R-:W-:Y:S05]  /*0550*/  CALL.REL.NOINC `($__internal_0_$__cuda_sm3x_div_rn_noftz_f32_slowpath) ;  /* 0x00000014001c7944 */ /* 0x000fea0003c00000 */
[----:B------:R-:W-:-:S07]  /*0560*/  MOV R3, R2 ;  /* 0x0000000200037202 */ /* 0x000fce0000000f00 */
.L_x_4:
[----:B------:R-:W-:Y:S01]  /*0570*/  FADD R3, R3, R4 ;  /* 0x0000000403037221 */ /* 0x000fe20000000000 */
[----:B------:R-:W-:Y:S04]  /*0580*/  BSSY.RECONVERGENT B0, `(.L_x_5) ;  /* 0x0000042000007945 */ /* 0x000fe80003800200 */
[----:B------:R-:W-:-:S13]  /*0590*/  FSETP.GE.AND P0, PT, R0, R3, PT ;  /* 0x000000030000720b */ /* 0x000fda0003f06000 */
[----:B------:R-:W-:Y:S05]  /*05a0*/  @!P0 BRA `(.L_x_6) ;  /* 0x0000000000fc8947 */ /* 0x000fea0003800000 */
[----:B------:R-:W0:Y:S02]  /*05b0*/  LDC.64 R8, c[0x0][0x3b8] ;  /* 0x0000ee00ff087b82 */ /* 0x000e240000000a00 */
[----:B0-----:R-:W0:Y:S08]  /*05c0*/  MUFU.RCP R0, R9 ;  /* 0x0000000900007308 */ /* 0x001e300000001000 */
[----:B------:R-:W1:Y:S01]  /*05d0*/  FCHK P0, R8, R9 ;  /* 0x0000000908007302 */ /* 0x000e620000000000 */
[----:B0-----:R-:W-:-:S04]  /*05e0*/  FFMA R3, R0, -R9, 1 ;  /* 0x3f80000000037423 */ /* 0x001fc80000000809 */
[----:B------:R-:W-:-:S04]  /*05f0*/  FFMA R3, R0, R3, R0 ;  /* 0x0000000300037223 */ /* 0x000fc80000000000 */
[----:B------:R-:W-:-:S04]  /*0600*/  FFMA R5, R3, R8, RZ ;  /* 0x0000000803057223 */ /* 0x000fc800000000ff */
[----:B------:R-:W-:-:S04]  /*0610*/  FFMA R0, R5, -R9, R8 ;  /* 0x8000000905007223 */ /* 0x000fc80000000008 */
[----:B------:R-:W-:Y:S01]  /*0620*/  FFMA R0, R3, R0, R5 ;  /* 0x0000000003007223 */ /* 0x000fe20000000005 */
[----:B-1----:R-:W-:Y:S06]  /*0630*/  @!P0 BRA `(.L_x_7) ;  /* 0x0000000000188947 */ /* 0x002fec0003800000 */
[----:B------:R-:W0:Y:S01]  /*0640*/  LDCU.64 UR6, c[0x0][0x3b8] ;  /* 0x00007700ff0677ac */ /* 0x000e220008000a00 */
[----:B------:R-:W-:Y:S01]  /*0650*/  MOV R8, 0x690 ;  /* 0x0000069000087802 */ /* 0x000fe20000000f00 */
[----:B0-----:R-:W-:Y:S01]  /*0660*/  IMAD.U32 R2, RZ, RZ, UR6 ;  /* 0x00000006ff027e24 */ /* 0x001fe2000f8e00ff */
[----:B------:R-:W-:-:S07]  /*0670*/  MOV R3, UR7 ;  /* 0x0000000700037c02 */ /* 0x000fce0008000f00 */
[----:B------:R-:W-:Y:S05]  /*0680*/  CALL.REL.NOINC `($__internal_0_$__cuda_sm3x_div_rn_noftz_f32_slowpath) ;  /* 0x0000001000d07944 */ /* 0x000fea0003c00000 */
[----:B------:R-:W-:-:S07]  /*0690*/  IMAD.MOV.U32 R0, RZ, RZ, R2 ;  /* 0x000000ffff007224 */ /* 0x000fce00078e0002 */
.L_x_7:
[----:B------:R-:W0:Y:S08]  /*06a0*/  LDC.64 R8, c[0x0][0x3c0] ;  /* 0x0000f000ff087b82 */ /* 0x000e300000000a00 */
[----:B------:R-:W1:Y:S01]  /*06b0*/  LDC.64 R10, c[0x0][0x3b0] ;  /* 0x0000ec00ff0a7b82 */ /* 0x000e620000000a00 */
[----:B0-----:R-:W0:Y:S08]  /*06c0*/  MUFU.RCP R2, R9 ;  /* 0x0000000900027308 */ /* 0x001e300000001000 */
[----:B------:R-:W2:Y:S01]  /*06d0*/  FCHK P0, R8, R9 ;  /* 0x0000000908007302 */ /* 0x000ea20000000000 */
[----:B-1----:R-:W-:-:S04]  /*06e0*/  FADD R5, R11, -1.8216880036222621922e-44 ;  /* 0x8000000d0b057421 */ /* 0x002fc80000000000 */
[----:B------:R-:W-:Y:S01]  /*06f0*/  FMUL R5, R5, -1.22869997560399168226e+36 ;  /* 0xfb6ca39605057820 */ /* 0x000fe20000400000 */
[----:B0-----:R-:W-:-:S03]  /*0700*/  FFMA R3, R2, -R9, 1 ;  /* 0x3f80000002037423 */ /* 0x001fc60000000809 */
[----:B------:R-:W-:Y:S01]  /*0710*/  FFMA R5, R5, R10, RZ ;  /* 0x0000000a05057223 */ /* 0x000fe200000000ff */
[----:B------:R-:W-:-:S04]  /*0720*/  FFMA R3, R2, R3, R2 ;  /* 0x0000000302037223 */ /* 0x000fc80000000002 */
[----:B------:R-:W-:-:S04]  /*0730*/  FFMA R2, R3, R8, RZ ;  /* 0x0000000803027223 */ /* 0x000fc800000000ff */
[----:B------:R-:W-:-:S04]  /*0740*/  FFMA R4, R2, -R9, R8 ;  /* 0x8000000902047223 */ /* 0x000fc80000000008 */
[----:B------:R-:W-:Y:S01]  /*0750*/  FFMA R2, R3, R4, R2 ;  /* 0x0000000403027223 */ /* 0x000fe20000000002 */
[----:B--2---:R-:W-:Y:S06]  /*0760*/  @!P0 BRA `(.L_x_8) ;  /* 0x0000000000148947 */ /* 0x004fec0003800000 */
[----:B------:R-:W0:Y:S01]  /*0770*/  LDCU.64 UR6, c[0x0][0x3c0] ;  /* 0x00007800ff0677ac */ /* 0x000e220008000a00 */
[----:B------:R-:W-:Y:S02]  /*0780*/  MOV R8, 0x7c0 ;  /* 0x000007c000087802 */ /* 0x000fe40000000f00 */
[----:B0-----:R-:W-:Y:S01]  /*0790*/  MOV R2, UR6 ;  /* 0x0000000600027c02 */ /* 0x001fe20008000f00 */
[----:B------:R-:W-:-:S07]  /*07a0*/  IMAD.U32 R3, RZ, RZ, UR7 ;  /* 0x00000007ff037e24 */ /* 0x000fce000f8e00ff */
[----:B------:R-:W-:Y:S05]  /*07b0*/  CALL.REL.NOINC `($__internal_0_$__cuda_sm3x_div_rn_noftz_f32_slowpath) ;  /* 0x0000001000847944 */ /* 0x000fea0003c00000 */
.L_x_8:
[----:B------:R-:W-:Y:S01]  /*07c0*/  FADD R2, R2, 1.0167000159929146886e-35 ;  /* 0x05583a6a02027421 */ /* 0x000fe20000000000 */
[----:B------:R-:W-:-:S03]  /*07d0*/  HFMA2 R7, -RZ, RZ, 1.5048828125, 33.21875 ;  /* 0x3e055027ff077431 */ /* 0x000fc600000001ff */
[----:B------:R-:W-:-:S04]  /*07e0*/  FADD R2, R2, 1.7327000758762287484e-20 ;  /* 0x1ea3a61e02027421 */ /* 0x000fc80000000000 */
[C---:B------:R-:W-:Y:S01]  /*07f0*/  FMUL R3, R2.reuse, -8388608 ;  /* 0xcb00000002037820 */ /* 0x040fe20000400000 */
[----:B------:R-:W-:-:S04]  /*0800*/  FSETP.GT.AND P0, PT, R2, -1.175494350822287508e-38, PT ;  /* 0x808000000200780b */ /* 0x000fc80003f04000 */
[----:B------:R-:W-:-:S04]  /*0810*/  FSEL R3, R3, -R2, P0 ;  /* 0x8000000203037208 */ /* 0x000fc80000000000 */
[----:B------:R-:W-:-:S04]  /*0820*/  IADD3 R2, PT, PT, R3, -0x3f2aaaab, RZ ;  /* 0xc0d5555503027810 */ /* 0x000fc80007ffe0ff */
[----:B------:R-:W-:-:S05]  /*0830*/  LOP3.LUT R4, R2, 0xff800000, RZ, 0xc0, !PT ;  /* 0xff80000002047812 */ /* 0x000fca00078ec0ff */
[----:B------:R-:W-:-:S04]  /*0840*/  IMAD.IADD R2, R3, 0x1, -R4 ;  /* 0x0000000103027824 */ /* 0x000fc800078e0a04 */
[----:B------:R-:W-:Y:S01]  /*0850*/  FADD R8, R2, -1 ;  /* 0xbf80000002087421 */ /* 0x000fe20000000000 */
[----:B------:R-:W-:Y:S02]  /*0860*/  FSEL R2, RZ, -23, !P0 ;  /* 0xc1b80000ff027808 */ /* 0x000fe40004000000 */
[----:B------:R-:W-:Y:S01]  /*0870*/  ISETP.GT.U32.AND P0, PT, R3, 0x7f7fffff, PT ;  /* 0x7f7fffff0300780c */ /* 0x000fe20003f04070 */
[----:B------:R-:W-:-:S04]  /*0880*/  FFMA R7, R8, -R7, 0.14084610342979431152 ;  /* 0x3e1039f608077423 */ /* 0x000fc80000000807 */
[----:B------:R-:W-:-:S04]  /*0890*/  FFMA R7, R8, R7, -0.12148627638816833496 ;  /* 0xbdf8cdcc08077423 */ /* 0x000fc80000000007 */
[----:B------:R-:W-:-:S04]  /*08a0*/  FFMA R7, R8, R7, 0.13980610668659210205 ;  /* 0x3e0f295508077423 */ /* 0x000fc80000000007 */
[----:B------:R-:W-:-:S04]  /*08b0*/  FFMA R7, R8, R7, -0.16684235632419586182 ;  /* 0xbe2ad8b908077423 */ /* 0x000fc80000000007 */
[----:B------:R-:W-:-:S04]  /*08c0*/  FFMA R7, R8, R7, 0.20012299716472625732 ;  /* 0x3e4ced0b08077423 */ /* 0x000fc80000000007 */
[----:B------:R-:W-:-:S04]  /*08d0*/  FFMA R7, R8, R7, -0.24999669194221496582 ;  /* 0xbe7fff2208077423 */ /* 0x000fc80000000007 */
[----:B------:R-:W-:-:S04]  /*08e0*/  FFMA R7, R8, R7, 0.33333182334899902344 ;  /* 0x3eaaaa7808077423 */ /* 0x000fc80000000007 */
[C---:B------:R-:W-:Y:S01]  /*08f0*/  FFMA R9, R8.reuse, R7, -0.5 ;  /* 0xbf00000008097423 */ /* 0x040fe20000000007 */
[----:B------:R-:W-:Y:S01]  /*0900*/  I2FP.F32.S32 R7, R4 ;  /* 0x0000000400077245 */ /* 0x000fe20000201400 */
[----:B------:R-:W-:Y:S02]  /*0910*/  IMAD.MOV.U32 R4, RZ, RZ, 0x7f800000 ;  /* 0x7f800000ff047424 */ /* 0x000fe400078e00ff */
[C---:B------:R-:W-:Y:S02]  /*0920*/  FMUL R9, R8.reuse, R9 ;  /* 0x0000000908097220 */ /* 0x040fe40000400000 */
[----:B------:R-:W-:Y:S02]  /*0930*/  FFMA R2, R7, 1.1920928955078125e-07, R2 ;  /* 0x3400000007027823 */ /* 0x000fe40000000002 */
[----:B------:R-:W-:-:S04]  /*0940*/  FFMA R9, R8, R9, R8 ;  /* 0x0000000908097223 */ /* 0x000fc80000000008 */
[----:B------:R-:W-:Y:S01]  /*0950*/  FFMA R2, R2, 0.69314718246459960938, R9 ;  /* 0x3f31721802027823 */ /* 0x000fe20000000009 */
[C---:B------:R-:W-:Y:S01]  /*0960*/  @P0 FFMA R2, R3.reuse, R4, +INF ;  /* 0x7f80000003020423 */ /* 0x040fe20000000004 */
[----:B------:R-:W-:-:S04]  /*0970*/  FSETP.NEU.AND P0, PT, R3, RZ, PT ;  /* 0x000000ff0300720b */ /* 0x000fc80003f0d000 */
[----:B------:R-:W-:-:S05]  /*0980*/  FSEL R2, R2, -INF , P0 ;  /* 0xff80000002027808 */ /* 0x000fca0000000000 */
[----:B------:R-:W-:-:S07]  /*0990*/  FFMA R0, R2, -R0, R5 ;  /* 0x8000000002007223 */ /* 0x000fce0000000005 */
.L_x_6:
[----:B------:R-:W-:Y:S05]  /*09a0*/  BSYNC.RECONVERGENT B0 ;  /* 0x0000000000007941 */ /* 0x000fea0003800200 */
.L_x_5:
[----:B------:R-:W0:Y:S08]  /*09b0*/  LDC R3, c[0x0][0x3d0] ;  /* 0x0000f400ff037b82 */ /* 0x000e300000000800 */
[----:B------:R-:W1:Y:S01]  /*09c0*/  LDC.64 R4, c[0x0][0x3c8] ;  /* 0x0000f200ff047b82 */ /* 0x000e620000000a00 */
[----:B0-----:R-:W-:-:S04]  /*09d0*/  FADD R3, R3, 1.0495725497792879861e-42 ;  /* 0x000002ed03037421 */ /* 0x001fc80000000000 */
[----:B------:R-:W-:Y:S01]  /*09e0*/  FADD R3, R3, -1.1588999501999987322e-37 ;  /* 0x821dbdc503037421 */ /* 0x000fe20000000000 */
[----:B-1----:R-:W-:-:S04]  /*09f0*/  FMUL R2, R4, R5 ;  /* 0x0000000504027220 */ /* 0x002fc80000400000 */
[C---:B------:R-:W-:Y:S01]  /*0a00*/  FADD R4, |R2|.reuse, -RZ ;  /* 0x800000ff02047221 */ /* 0x040fe20000000200 */
[----:B------:R-:W-:-:S13]  /*0a10*/  FSETP.GEU.AND P0, PT, |R2|, |R3|, PT ;  /* 0x400000030200720b */ /* 0x000fda0003f0e200 */
[----:B------:R-:W-:Y:S05]  /*0a20*/  @!P0 BRA `(.L_x_9) ;  /* 0x0000000000ec8947 */ /* 0x000fea0003800000 */
[----:B------:R-:W-:-:S05]  /*0a30*/  FMUL R5, |R3|, 8388608 ;  /* 0x4b00000003057820 */ /* 0x000fca0000400200 */
[----:B------:R-:W-:-:S13]  /*0a40*/  FSETP.GTU.AND P0, PT, R4, R5, PT ;  /* 0x000000050400720b */ /* 0x000fda0003f0c000 */
[----:B------:R-:W-:Y:S05]  /*0a50*/  @P0 BRA `(.L_x_10) ;  /* 0x0000000000700947 */ /* 0x000fea0003800000 */
[C---:B------:R-:W-:Y:S01]  /*0a60*/  FMUL R8, |R3|.reuse, 16777216 ;  /* 0x4b80000003087820 */ /* 0x040fe20000400200 */
[C---:B------:R-:W-:Y:S01]  /*0a70*/  FSETP.GEU.AND P0, PT, |R3|.reuse, 1.175494350822287508e-38, PT ;  /* 0x008000000300780b */ /* 0x040fe20003f0e200 */
[----:B------:R-:W-:Y:S01]  /*0a80*/  FMUL R5, R4, 16777216 ;  /* 0x4b80000004057820 */ /* 0x000fe20000400000 */
[----:B------:R-:W-:Y:S02]  /*0a90*/  FADD R7, |R3|, -RZ ;  /* 0x800000ff03077221 */ /* 0x000fe40000000200 */
[----:B------:R-:W-:Y:S02]  /*0aa0*/  FSEL R8, R8, |R3|, !P0 ;  /* 0x4000000308087208 */ /* 0x000fe40004000000 */
[----:B------:R-:W-:-:S04]  /*0ab0*/  FSEL R5, R5, R4, !P0 ;  /* 0x0000000405057208 */ /* 0x000fc80004000000 */
[----:B------:R-:W0:Y:S02]  /*0ac0*/  MUFU.RCP R8, R8 ;  /* 0x0000000800087308 */ /* 0x000e240000001000 */
[----:B0-----:R-:W-:-:S06]  /*0ad0*/  FMUL R5, R8, R5 ;  /* 0x0000000508057220 */ /* 0x001fcc0000400000 */
[----:B------:R-:W0:Y:S02]  /*0ae0*/  FRND.TRUNC R5, R5 ;  /* 0x0000000500057307 */ /* 0x000e24000020d000 */
[----:B0-----:R-:W-:-:S05]  /*0af0*/  FFMA R10, -|R3|, R5, R4 ;  /* 0x00000005030a7223 */ /* 0x001fca0000000304 */
[----:B------:R-:W-:-:S13]  /*0b00*/  ISETP.GE.U32.AND P0, PT, R10, R7, PT ;  /* 0x000000070a00720c */ /* 0x000fda0003f06070 */
[----:B------:R-:W-:Y:S05]  /*0b10*/  @!P0 BRA `(.L_x_11) ;  /* 0x0000000000388947 */ /* 0x000fea0003800000 */
[----:B------:R-:W-:-:S04]  /*0b20*/  ISETP.GE.U32.AND P0, PT, R10, -0x7fffffff, PT ;  /* 0x800000010a00780c */ /* 0x000fc80003f06070 */
[----:B------:R-:W-:-:S09]  /*0b30*/  FSETP.GEU.OR P1, PT, R10, -|R3|, !P0 ;  /* 0xc00000030a00720b */ /* 0x000fd2000472e400 */
[----:B------:R-:W-:-:S04]  /*0b40*/  @P0 FADD R7, R5, -1 ;  /* 0xbf80000005070421 */ /* 0x000fc80000000000 */
[----:B------:R-:W-:-:S05]  /*0b50*/  @!P1 FADD R7, R7, -1 ;  /* 0xbf80000007079421 */ /* 0x000fca0000000000 */
[----:B------:R-:W-:Y:S01]  /*0b60*/  @P0 MOV R5, R7 ;  /* 0x0000000700050202 */ /* 0x000fe20000000f00 */
[----:B------:R-:W-:Y:S06]  /*0b70*/  @P0 BRA `(.L_x_11) ;  /* 0x0000000000200947 */ /* 0x000fec0003800000 */
[----:B------:R-:W-:Y:S01]  /*0b80*/  FADD R7, |R3|, |R3| ;  /* 0x4000000303077221 */ /* 0x000fe20000000200 */
[----:B------:R-:W-:-:S04]  /*0b90*/  FADD R5, R5, 1 ;  /* 0x3f80000005057421 */ /* 0x000fc80000000000 */
[----:B------:R-:W-:-:S13]  /*0ba0*/  FSETP.GE.AND P0, PT, R10, R7, PT ;  /* 0x000000070a00720b */ /* 0x000fda0003f06000 */
[----:B------:R-:W-:-:S05]  /*0bb0*/  @P0 FFMA R7, |R3|, -3, R10 ;  /* 0xc040000003070823 */ /* 0x000fca000000020a */
[----:B------:R-:W-:Y:S01]  /*0bc0*/  FSETP.GE.AND P1, PT, R7, RZ, P0 ;  /* 0x000000ff0700720b */ /* 0x000fe20000726000 */
[----:B------:R-:W-:-:S12]  /*0bd0*/  @P0 FADD R7, R5, 1 ;  /* 0x3f80000005070421 */ /* 0x000fd80000000000 */
[----:B------:R-:W-:-:S04]  /*0be0*/  @P1 FADD R7, R7, 1 ;  /* 0x3f80000007071421 */ /* 0x000fc80000000000 */
[----:B------:R-:W-:-:S07]  /*0bf0*/  @P0 IMAD.MOV.U32 R5, RZ, RZ, R7 ;  /* 0x000000ffff050224 */ /* 0x000fce00078e0007 */
.L_x_11:
[----:B------:R-:W-:Y:S01]  /*0c00*/  FFMA R4, -|R3|, R5, R4 ;  /* 0x0000000503047223 */ /* 0x000fe20000000304 */
[----:B------:R-:W-:Y:S06]  /*0c10*/  BRA `(.L_x_9) ;  /* 0x0000000000707947 */ /* 0x000fec0003800000 */
.L_x_10:
[----:B------:R-:W-:Y:S02]  /*0c20*/  LOP3.LUT R7, R5, 0xff800000, RZ, 0xc0, !PT ;  /* 0xff80000005077812 */ /* 0x000fe400078ec0ff */
[----:B------:R-:W-:Y:S02]  /*0c30*/  FSETP.GT.AND P2, PT, |R3|, RZ, PT ;  /* 0x000000ff0300720b */ /* 0x000fe40003f44200 */
[C---:B------:R-:W-:Y:S02]  /*0c40*/  IADD3 R8, PT, PT, R4.reuse, 0xb800000, -R7 ;  /* 0x0b80000004087810 */ /* 0x040fe40007ffe807 */
[----:B------:R-:W-:Y:S02]  /*0c50*/  LOP3.LUT R3, R4, 0x7fffff, RZ, 0xc0, !PT ;  /* 0x007fffff04037812 */ /* 0x000fe400078ec0ff */
[----:B------:R-:W-:Y:S02]  /*0c60*/  LOP3.LUT P1, R8, R8, 0xff800000, RZ, 0xc0, !PT ;  /* 0xff80000008087812 */ /* 0x000fe4000782c0ff */
[----:B------:R-:W-:-:S02]  /*0c70*/  ISETP.GT.U32.AND P0, PT, R4, 0x7f7fffff, PT ;  /* 0x7f7fffff0400780c */ /* 0x000fc40003f04070 */
[----:B------:R-:W-:Y:S02]  /*0c80*/  FSEL R7, R7, +QNAN , P2 ;  /* 0x7fffffff07077808 */ /* 0x000fe40001000000 */
[----:B------:R-:W-:Y:S02]  /*0c90*/  LOP3.LUT R3, R3, 0x3f800000, RZ, 0xfc, !PT ;  /* 0x3f80000003037812 */ /* 0x000fe400078efcff */
[----:B------:R-:W-:-:S05]  /*0ca0*/  FSEL R11, R7, +QNAN , !P0 ;  /* 0x7fffffff070b7808 */ /* 0x000fca0004000000 */
[----:B------:R-:W-:Y:S05]  /*0cb0*/  @!P1 BRA `(.L_x_12) ;  /* 0x0000000000409947 */ /* 0x000fea0003800000 */
[----:B------:R-:W-:-:S04]  /*0cc0*/  LOP3.LUT R5, R5, 0x7fffff, RZ, 0xc0, !PT ;  /* 0x007fffff05057812 */ /* 0x000fc800078ec0ff */
[----:B------:R-:W-:-:S04]  /*0cd0*/  LOP3.LUT R5, R5, 0x3f800000, RZ, 0xfc, !PT ;  /* 0x3f80000005057812 */ /* 0x000fc800078efcff */
[----:B------:R0:W1:Y:S03]  /*0ce0*/  MUFU.RCP R4, R5 ;  /* 0x0000000500047308 */ /* 0x0000660000001000 */
.L_x_13:
[----:B------:R-:W-:-:S04]  /*0cf0*/  VIMNMX.U32 R7, PT, PT, R8, 0xb800000, PT ;  /* 0x0b80000008077848 */ /* 0x000fc80003fe0000 */
[----:B------:R-:W-:Y:S01]  /*0d00*/  IADD3 R10, PT, PT, R7, R3, RZ ;  /* 0x00000003070a7210 */ /* 0x000fe20007ffe0ff */
[----:B------:R-:W-:-:S04]  /*0d10*/  IMAD.IADD R8, R8, 0x1, -R7 ;  /* 0x0000000108087824 */ /* 0x000fc800078e0a07 */
[----:B-1----:R-:W-:Y:S01]  /*0d20*/  FMUL R3, R4, R10 ;  /* 0x0000000a04037220 */ /* 0x002fe20000400000 */
[----:B------:R-:W-:-:S03]  /*0d30*/  ISETP.NE.AND P1, PT, R8, RZ, PT ;  /* 0x000000ff0800720c */ /* 0x000fc60003f25270 */
[----:B------:R-:W-:-:S04]  /*0d40*/  FFMA R9, -R5, R3, R10 ;  /* 0x0000000305097223 */ /* 0x000fc8000000010a */
[----:B------:R-:W-:-:S04]  /*0d50*/  FFMA R9, R4, R9, R3 ;  /* 0x0000000904097223 */ /* 0x000fc80000000003 */
[----:B------:R-:W-:-:S04]  /*0d60*/  FFMA R12, -R5, R9, R10 ;  /* 0x00000009050c7223 */ /* 0x000fc8000000010a */
[----:B------:R-:W-:-:S06]  /*0d70*/  FFMA.RZ R12, R4, R12, R9 ;  /* 0x0000000c040c7223 */ /* 0x000fcc000000c009 */
[----:B------:R-:W1:Y:S02]  /*0d80*/  FRND.TRUNC R12, R12 ;  /* 0x0000000c000c7307 */ /* 0x000e64000020d000 */
[----:B-1----:R-:W-:-:S05]  /*0d90*/  FFMA R3, -R5, R12, R10 ;  /* 0x0000000c05037223 */ /* 0x002fca000000010a */
[----:B------:R-:W-:-:S13]  /*0da0*/  ISETP.NE.AND P0, PT, R3, RZ, PT ;  /* 0x000000ff0300720c */ /* 0x000fda0003f05270 */
[----:B------:R-:W-:Y:S05]  /*0db0*/  @P0 BRA P1, `(.L_x_13) ;  /* 0xfffffffc00cc0947 */ /* 0x000fea000083ffff */
.L_x_12:
[----:B------:R-:W-:-:S04]  /*0dc0*/  FMUL R4, R3, 1.1920928955078125e-07 ;  /* 0x3400000003047820 */ /* 0x000fc80000400000 */
[----:B------:R-:W-:-:S07]  /*0dd0*/  FMUL R4, R11, R4 ;  /* 0x000000040b047220 */ /* 0x000fce0000400000 */
.L_x_9:
[C---:B------:R-:W-:Y:S02]  /*0de0*/  FSETP.NAN.AND P0, PT, |R4|.reuse, |R4|, PT ;  /* 0x400000040400720b */ /* 0x040fe40003f08200 */
[----:B------:R-:W-:-:S04]  /*0df0*/  LOP3.LUT R7, R4, 0x80000000, R2, 0xb8, !PT ;  /* 0x8000000004077812 */ /* 0x000fc800078eb802 */
[----:B------:R-:W-:-:S04]  /*0e00*/  FSEL R7, R4, R7, P0 ;  /* 0x0000000704077208 */ /* 0x000fc80000000000 */
[C---:B------:R-:W-:Y:S01]  /*0e10*/  FSETP.GE.AND P0, PT, |R7|.reuse, 105615, PT ;  /* 0x47ce47800700780b */ /* 0x040fe20003f06200 */
[----:B------:R-:W-:-:S06]  /*0e20*/  FMUL R2, R7, 0.63661974668502807617 ;  /* 0x3f22f98307027820 */ /* 0x000fcc0000400000 */
[----:B------:R-:W1:Y:S02]  /*0e30*/  F2I.NTZ R2, R2 ;  /* 0x0000000200027305 */ /* 0x000e640000203100 */
[----:B-1----:R-:W-:-:S05]  /*0e40*/  I2FP.F32.S32 R4, R2 ;  /* 0x0000000200047245 */ /* 0x002fca0000201400 */
[----:B------:R-:W-:-:S04]  /*0e50*/  FFMA R3, R4, -1.5707962512969970703, R7 ;  /* 0xbfc90fda04037823 */ /* 0x000fc80000000007 */
[----:B------:R-:W-:-:S04]  /*0e60*/  FFMA R3, R4, -7.5497894158615963534e-08, R3 ;  /* 0xb3a2216804037823 */ /* 0x000fc80000000003 */
[----:B------:R-:W-:Y:S01]  /*0e70*/  FFMA R3, R4, -5.3903029534742383927e-15, R3 ;  /* 0xa7c234c504037823 */ /* 0x000fe20000000003 */
[----:B------:R-:W-:Y:S06]  /*0e80*/  @!P0 BRA `(.L_x_14) ;  /* 0x0000000000dc8947 */ /* 0x000fec0003800000 */
[----:B------:R-:W-:-:S13]  /*0e90*/  FSETP.NEU.AND P0, PT, |R7|, +INF , PT ;  /* 0x7f8000000700780b */ /* 0x000fda0003f0d200 */
[----:B------:R-:W-:Y:S01]  /*0ea0*/  @!P0 FMUL R3, RZ, R7 ;  /* 0x00000007ff038220 */ /* 0x000fe20000400000 */
[----:B------:R-:W-:Y:S01]  /*0eb0*/  @!P0 MOV R2, RZ ;  /* 0x000000ff00028202 */ /* 0x000fe20000000f00 */
[----:B------:R-:W-:Y:S06]  /*0ec0*/  @!P0 BRA `(.L_x_14) ;  /* 0x0000000000cc8947 */ /* 0x000fec0003800000 */
[----:B------:R-:W-:Y:S02]  /*0ed0*/  SHF.L.U32 R3, R7, 0x8, RZ ;  /* 0x0000000807037819 */ /* 0x000fe400000006ff */
[----:B------:R-:W-:Y:S01]  /*0ee0*/  CS2R R8, SRZ ;  /* 0x0000000000087805 */ /* 0x000fe2000001ff00 */
[----:B------:R-:W-:Y:S01]  /*0ef0*/  IMAD.MOV.U32 R2, RZ, RZ, R1 ;  /* 0x000000ffff027224 */ /* 0x000fe200078e0001 */
[----:B------:R-:W1:Y:S01]  /*0f00*/  LDCU.64 UR6, c[0x0][0x358] ;  /* 0x00006b00ff0677ac */ /* 0x000e620008000a00 */
[----:B------:R-:W-:Y:S01]  /*0f10*/  LOP3.LUT R13, R3, 0x80000000, RZ, 0xfc, !PT ;  /* 0x80000000030d7812 */ /* 0x000fe200078efcff */
[----:B------:R-:W2:Y:S01]  /*0f20*/  LDCU.64 UR8, c[0x4][0x10] ;  /* 0x01000200ff0877ac */ /* 0x000ea20008000a00 */
[----:B------:R-:W-:-:S05]  /*0f30*/  UMOV UR4, URZ ;  /* 0x000000ff00047c82 */ /* 0x000fca0008000000 */
.L_x_15:
[----:B--2---:R-:W-:Y:S02]  /*0f40*/  MOV R10, UR8 ;  /* 0x00000008000a7c02 */ /* 0x004fe40008000f00 */
[----:B------:R-:W-:-:S05]  /*0f50*/  MOV R11, UR9 ;  /* 0x00000009000b7c02 */ /* 0x000fca0008000f00 */
[----:B-1----:R-:W0:Y:S01]  /*0f60*/  LDG.E.CONSTANT R4, desc[UR6][R10.64] ;  /* 0x000000060a047981 */ /* 0x002e22000c1e9900 */
[----:B------:R-:W-:Y:S02]  /*0f70*/  UIADD3 UR8, UP0, UPT, UR8, 0x4, URZ ;  /* 0x0000000408087890 */ /* 0x000fe4000ff1e0ff */
[----:B------:R-:W-:Y:S02]  /*0f80*/  UIADD3 UR4, UPT, UPT, UR4, 0x1, URZ ;  /* 0x0000000104047890 */ /* 0x000fe4000fffe0ff */
[----:B------:R-:W-:Y:S02]  /*0f90*/  UIADD3.X UR9, UPT, UPT, URZ, UR9, URZ, UP0, !UPT ;  /* 0x00000009ff097290 */ /* 0x000fe400087fe4ff */
[----:B------:R-:W-:Y:S01]  /*0fa0*/  UISETP.NE.AND UP0, UPT, UR4, 0x6, UPT ;  /* 0x000000060400788c */ /* 0x000fe2000bf05270 */
[----:B0-----:R-:W-:-:S03]  /*0fb0*/  IMAD.WIDE.U32 R4, R4, R13, RZ ;  /* 0x0000000d04047225 */ /* 0x001fc600078e00ff */
[----:B------:R-:W-:-:S05]  /*0fc0*/  IADD3 R3, P0, PT, R4, R8, RZ ;  /* 0x0000000804037210 */ /* 0x000fca0007f1e0ff */
[----:B------:R0:W-:Y:S01]  /*0fd0*/  STL [R2], R3 ;  /* 0x0000000302007387 */ /* 0x0001e20000100800 */
[----:B------:R-:W-:Y:S01]  /*0fe0*/  IMAD.X R8, R5, 0x1, R9, P0 ;  /* 0x0000000105087824 */ /* 0x000fe200000e0609 */
[----:B0-----:R-:W-:Y:S01]  /*0ff0*/  IADD3 R2, PT, PT, R2, 0x4, RZ ;  /* 0x0000000402027810 */ /* 0x001fe20007ffe0ff */
[----:B------:R-:W-:Y:S06]  /*1000*/  BRA.U UP0, `(.L_x_15) ;  /* 0xfffffffd00cc7547 */ /* 0x000fec000b83ffff */
[----:B------:R-:W-:Y:S01]  /*1010*/  SHF.R.U32.HI R5, RZ, 0x17, R7 ;  /* 0x00000017ff057819 */ /* 0x000fe20000011607 */
[----:B------:R0:W-:Y:S03]  /*1020*/  STL [R1+0x18], R8 ;  /* 0x0000180801007387 */ /* 0x0001e60000100800 */
[C---:B------:R-:W-:Y:S02]  /*1030*/  LOP3.LUT R2, R5.reuse, 0xe0, RZ, 0xc0, !PT ;  /* 0x000000e005027812 */ /* 0x040fe400078ec0ff */
[----:B------:R-:W-:Y:S02]  /*1040*/  LOP3.LUT P0, RZ, R5, 0x1f, RZ, 0xc0, !PT ;  /* 0x0000001f05ff7812 */ /* 0x000fe4000780c0ff */
[----:B------:R-:W-:-:S04]  /*1050*/  IADD3 R2, PT, PT, R2, -0x80, RZ ;  /* 0xffffff8002027810 */ /* 0x000fc80007ffe0ff */
[----:B------:R-:W-:-:S05]  /*1060*/  SHF.R.U32.HI R2, RZ, 0x5, R2 ;  /* 0x00000005ff027819 */ /* 0x000fca0000011602 */
[----:B------:R-:W-:-:S05]  /*1070*/  IMAD R9, R2, -0x4, R1 ;  /* 0xfffffffc02097824 */ /* 0x000fca00078e0201 */
[----:B------:R-:W2:Y:S04]  /*1080*/  LDL R2, [R9+0x18] ;  /* 0x0000180009027983 */ /* 0x000ea80000100800 */
[----:B------:R-:W2:Y:S04]  /*1090*/  LDL R3, [R9+0x14] ;  /* 0x0000140009037983 */ /* 0x000ea80000100800 */
[----:B------:R-:W3:Y:S01]  /*10a0*/  @P0 LDL R4, [R9+0x10] ;  /* 0x0000100009040983 */ /* 0x000ee20000100800 */
[----:B------:R-:W-:Y:S01]  /*10b0*/  LOP3.LUT R5, R5, 0x1f, RZ, 0xc0, !PT ;  /* 0x0000001f05057812 */ /* 0x000fe200078ec0ff */
[----:B------:R-:W-:Y:S01]  /*10c0*/  UMOV UR6, 0x54442d19 ;  /* 0x54442d1900067882 */ /* 0x000fe20000000000 */
[----:B------:R-:W-:-:S02]  /*10d0*/  UMOV UR7, 0x3bf921fb ;  /* 0x3bf921fb00077882 */ /* 0x000fc40000000000 */
[-C--:B--2---:R-:W-:Y:S02]  /*10e0*/  @P0 SHF.L.W.U32.HI R2, R3, R5.reuse, R2 ;  /* 0x0000000503020219 */ /* 0x084fe40000010e02 */
[----:B---3--:R-:W-:Y:S02]  /*10f0*/  @P0 SHF.L.W.U32.HI R3, R4, R5, R3 ;  /* 0x0000000504030219 */ /* 0x008fe40000010e03 */
[----:B------:R-:W-:Y:S02]  /*1100*/  ISETP.GE.AND P0, PT, R7, RZ, PT ;  /* 0x000000ff0700720c */ /* 0x000fe40003f06270 */
[C---:B------:R-:W-:Y:S01]  /*1110*/  SHF.L.W.U32.HI R4, R3.reuse, 0x2, R2 ;  /* 0x0000000203047819 */ /* 0x040fe20000010e02 */
[----:B------:R-:W-:-:S03]  /*1120*/  IMAD.SHL.U32 R3, R3, 0x4, RZ ;  /* 0x0000000403037824 */ /* 0x000fc600078e00ff */
[----:B------:R-:W-:Y:S02]  /*1130*/  SHF.R.S32.HI R5, RZ, 0x1f, R4 ;  /* 0x0000001fff057819 */ /* 0x000fe40000011404 */
[----:B------:R-:W-:Y:S02]  /*1140*/  LOP3.LUT R7, R4, R7, RZ, 0x3c, !PT ;  /* 0x0000000704077212 */ /* 0x000fe400078e3cff */
[C---:B------:R-:W-:Y:S02]  /*1150*/  LOP3.LUT R10, R5.reuse, R3, RZ, 0x3c, !PT ;  /* 0x00000003050a7212 */ /* 0x040fe400078e3cff */
[----:B------:R-:W-:Y:S02]  /*1160*/  LOP3.LUT R11, R5, R4, RZ, 0x3c, !PT ;  /* 0x00000004050b7212 */ /* 0x000fe400078e3cff */
[----:B------:R-:W-:Y:S02]  /*1170*/  SHF.R.U32.HI R3, RZ, 0x1e, R2 ;  /* 0x0000001eff037819 */ /* 0x000fe40000011602 */
[----:B------:R-:W-:-:S02]  /*1180*/  ISETP.GE.AND P1, PT, R7, RZ, PT ;  /* 0x000000ff0700720c */ /* 0x000fc40003f26270 */
[----:B------:R-:W0:Y:S01]  /*1190*/  I2F.F64.S64 R10, R10 ;  /* 0x0000000a000a7312 */ /* 0x000e220000301c00 */
[----:B------:R-:W-:-:S04]  /*11a0*/  LEA.HI R2, R4, R3, RZ, 0x1 ;  /* 0x0000000304027211 */ /* 0x000fc800078f08ff */
[----:B------:R-:W-:-:S04]  /*11b0*/  IADD3 R3, PT, PT, -R2, RZ, RZ ;  /* 0x000000ff02037210 */ /* 0x000fc80007ffe1ff */
[----:B------:R-:W-:Y:S01]  /*11c0*/  @!P0 MOV R2, R3 ;  /* 0x0000000300028202 */ /* 0x000fe20000000f00 */
[----:B0-----:R-:W-:-:S10]  /*11d0*/  DMUL R8, R10, UR6 ;  /* 0x000000060a087c28 */ /* 0x001fd40008000000 */
[----:B------:R-:W0:Y:S02]  /*11e0*/  F2F.F32.F64 R8, R8 ;  /* 0x0000000800087310 */ /* 0x000e240000301000 */
[----:B0-----:R-:W-:-:S07]  /*11f0*/  FSEL R3, -R8, R8, !P1 ;  /* 0x0000000808037208 */ /* 0x001fce0004800100 */
.L_x_14:
[----:B------:R-:W-:Y:S02]  /*1200*/  IMAD.MOV.U32 R4, RZ, RZ, 0x37cbac00 ;  /* 0x37cbac00ff047424 */ /* 0x000fe400078e00ff */
[----:B0-----:R-:W-:Y:S01]  /*1210*/  FMUL R5, R3, R3 ;  /* 0x0000000303057220 */ /* 0x001fe20000400000 */
[C---:B------:R-:W-:Y:S01]  /*1220*/  LOP3.LUT R7, R2.reuse, 0x1, RZ, 0xc0, !PT ;  /* 0x0000000102077812 */ /* 0x040fe200078ec0ff */
[----:B------:R-:W-:Y:S01]  /*1230*/  BSSY.RECONVERGENT B0, `(.L_x_16) ;  /* 0x000006d000007945 */ /* 0x000fe20003800200 */
[----:B------:R-:W-:Y:S01]  /*1240*/  MOV R8, 0x3c0885e4 ;  /* 0x3c0885e400087802 */ /* 0x000fe20000000f00 */
[----:B------:R-:W-:Y:S01]  /*1250*/  FFMA R4, R5, R4, -0.0013887860113754868507 ;  /* 0xbab607ed05047423 */ /* 0x000fe20000000004 */
[----:B------:R-:W-:Y:S01]  /*1260*/  ISETP.NE.U32.AND P0, PT, R7, 0x1, PT ;  /* 0x000000010700780c */ /* 0x000fe20003f05070 */
[----:B------:R-:W-:Y:S01]  /*1270*/  IMAD.MOV.U32 R7, RZ, RZ, 0x3e2aaaa8 ;  /* 0x3e2aaaa8ff077424 */ /* 0x000fe200078e00ff */
[----:B------:R-:W-:Y:S02]  /*1280*/  IADD3 R2, PT, PT, R2, 0x1, RZ ;  /* 0x0000000102027810 */ /* 0x000fe40007ffe0ff */
[----:B------:R-:W-:-:S02]  /*1290*/  FSEL R4, R4, -0.00019574658654164522886, P0 ;  /* 0xb94d415304047808 */ /* 0x000fc40000000000 */
[----:B------:R-:W-:Y:S02]  /*12a0*/  FSEL R8, R8, 0.041666727513074874878, !P0 ;  /* 0x3d2aaabb08087808 */ /* 0x000fe40004000000 */
[----:B------:R-:W-:Y:S02]  /*12b0*/  LOP3.LUT P1, RZ, R2, 0x2, RZ, 0xc0, !PT ;  /* 0x0000000202ff7812 */ /* 0x000fe4000782c0ff */
[----:B------:R-:W-:Y:S01]  /*12c0*/  FSEL R2, R3, 1, !P0 ;  /* 0x3f80000003027808 */ /* 0x000fe20004000000 */
[----:B------:R-:W-:Y:S01]  /*12d0*/  FFMA R4, R5, R4, R8 ;  /* 0x0000000405047223 */ /* 0x000fe20000000008 */
[----:B------:R-:W-:-:S03]  /*12e0*/  FSEL R7, -R7, -0.4999999701976776123, !P0 ;  /* 0xbeffffff07077808 */ /* 0x000fc60004000100 */
[C---:B------:R-:W-:Y:S02]  /*12f0*/  FFMA R3, R5.reuse, R2, RZ ;  /* 0x0000000205037223 */ /* 0x040fe400000000ff */
[----:B------:R-:W-:-:S04]  /*1300*/  FFMA R4, R5, R4, R7 ;  /* 0x0000000405047223 */ /* 0x000fc80000000007 */
[----:B------:R-:W-:-:S04]  /*1310*/  FFMA R3, R3, R4, R2 ;  /* 0x0000000403037223 */ /* 0x000fc80000000002 */
[----:B------:R-:W-:-:S05]  /*1320*/  @P1 FADD R3, RZ, -R3 ;  /* 0x80000003ff031221 */ /* 0x000fca0000000000 */
[----:B------:R-:W-:-:S13]  /*1330*/  FSETP.NEU.AND P0, PT, R0, R3, PT ;  /* 0x000000030000720b */ /* 0x000fda0003f0d000 */
[----:B------:R-:W-:Y:S05]  /*1340*/  @P0 BRA `(.L_x_17) ;  /* 0x00000004006c0947 */ /* 0x000fea0003800000 */
[----:B------:R-:W0:Y:S01]  /*1350*/  LDC.64 R2, c[0x0][0x3f0] ;  /* 0x0000fc00ff027b82 */ /* 0x000e220000000a00 */
[----:B------:R-:W-:Y:S02]  /*1360*/  HFMA2 R0, -RZ, RZ, 1.75, 0 ;  /* 0x3f000000ff007431 */ /* 0x000fe400000001ff */
[----:B------:R-:W-:Y:S01]  /*1370*/  IMAD.MOV.U32 R8, RZ, RZ, 0x3fd774eb ;  /* 0x3fd774ebff087424 */ /* 0x000fe200078e00ff */
[----:B------:R-:W1:Y:S01]  /*1380*/  LDCU UR4, c[0x0][0x3e4] ;  /* 0x00007c80ff0477ac */ /* 0x000e620008000800 */
[----:B0-----:R-:W-:-:S04]  /*1390*/  FADD R3, -R3, 1.3707000249486763741e-35 ;  /* 0x0591c20103037421 */ /* 0x001fc80000000100 */
[C---:B------:R-:W-:Y:S01]  /*13a0*/  FFMA R0, |R3|.reuse, -R0, 0.5 ;  /* 0x3f00000003007423 */ /* 0x040fe20000000a00 */
[C---:B------:R-:W-:Y:S02]  /*13b0*/  FSETP.NEU.AND P1, PT, |R3|.reuse, 1, PT ;  /* 0x3f8000000300780b */ /* 0x040fe40003f2d200 */
[----:B------:R-:W-:Y:S01]  /*13c0*/  FSETP.GT.AND P0, PT, |R3|, 0.56000000238418579102, PT ;  /* 0x3f0f5c290300780b */ /* 0x000fe20003f04200 */
[----:B------:R-:W0:Y:S02]  /*13d0*/  MUFU.RSQ R5, R0 ;  /* 0x0000000000057308 */ /* 0x000e240000001400 */
[----:B0-----:R-:W-:Y:S01]  /*13e0*/  FMUL R4, R0, R5 ;  /* 0x0000000500047220 */ /* 0x001fe20000400000 */
[----:B------:R-:W-:-:S04]  /*13f0*/  FMUL R5, R5, -0.5 ;  /* 0xbf00000005057820 */ /* 0x000fc80000400000 */
[----:B------:R-:W-:-:S04]  /*1400*/  FFMA R5, R4, R5, 0.5 ;  /* 0x3f00000004057423 */ /* 0x000fc80000000005 */
[----:B------:R-:W-:-:S05]  /*1410*/  FFMA R5, R4, R5, R4 ;  /* 0x0000000504057223 */ /* 0x000fca0000000004 */
[----:B------:R-:W-:Y:S02]  /*1420*/  FSEL R4, R5, RZ, P1 ;  /* 0x000000ff05047208 */ /* 0x000fe40000800000 */
[----:B------:R-:W-:Y:S02]  /*1430*/  MOV R5, 0x3d10ecef ;  /* 0x3d10ecef00057802 */ /* 0x000fe40000000f00 */
[----:B------:R-:W-:Y:S02]  /*1440*/  FSEL R4, R4, |R3|, P0 ;  /* 0x4000000304047208 */ /* 0x000fe40000000000 */
[----:B------:R-:W-:Y:S02]  /*1450*/  FSETP.GT.AND P1, PT, R3, 0.56000000238418579102, PT ;  /* 0x3f0f5c290300780b */ /* 0x000fe40003f24000 */
[----:B------:R-:W-:-:S05]  /*1460*/  LOP3.LUT R7, R4, 0x80000000, R3, 0xb8, !PT ;  /* 0x8000000004077812 */ /* 0x000fca00078eb803 */
[----:B------:R-:W-:-:S04]  /*1470*/  FMUL R0, R7, R7 ;  /* 0x0000000707007220 */ /* 0x000fc80000400000 */
[----:B------:R-:W-:-:S04]  /*1480*/  FFMA R5, R0, R5, 0.016980519518256187439 ;  /* 0x3c8b1abb00057423 */ /* 0x000fc80000000005 */
[----:B------:R-:W-:-:S04]  /*1490*/  FFMA R5, R0, R5, 0.030762933194637298584 ;  /* 0x3cfc028c00057423 */ /* 0x000fc80000000005 */
[----:B------:R-:W-:-:S04]  /*14a0*/  FFMA R5, R0, R5, 0.044709417968988418579 ;  /* 0x3d37213900057423 */ /* 0x000fc80000000005 */
[C---:B------:R-:W-:Y:S02]  /*14b0*/  FFMA R9, R0.reuse, R5, 0.074989043176174163818 ;  /* 0x3d9993db00097423 */ /* 0x040fe40000000005 */
[----:B------:R-:W0:Y:S02]  /*14c0*/  LDC.64 R4, c[0x0][0x3e8] ;  /* 0x0000fa00ff047b82 */ /* 0x000e240000000a00 */
[----:B------:R-:W-:-:S04]  /*14d0*/  FFMA R9, R0, R9, 0.16666707396507263184 ;  /* 0x3e2aaac600097423 */ /* 0x000fc80000000009 */
[----:B------:R-:W-:-:S04]  /*14e0*/  FMUL R0, R0, R9 ;  /* 0x0000000900007220 */ /* 0x000fc80000400000 */
[----:B------:R-:W-:-:S05]  /*14f0*/  FFMA R0, R7, R0, R7 ;  /* 0x0000000007007223 */ /* 0x000fca0000000007 */
[----:B------:R-:W-:-:S05]  /*1500*/  FSEL R3, R0, -R0, P0 ;  /* 0x8000000000037208 */ /* 0x000fca0000000000 */
[----:B------:R-:W-:Y:S01]  /*1510*/  @!P1 FFMA R0, R8, 0.93318945169448852539, R3 ;  /* 0x3f6ee58108009823 */ /* 0x000fe20000000003 */
[----:B0-----:R-:W-:-:S03]  /*1520*/  FADD R5, R5, R2 ;  /* 0x0000000205057221 */ /* 0x001fc60000000000 */
[----:B------:R-:W-:-:S04]  /*1530*/  @P0 FADD R0, R0, R0 ;  /* 0x0000000000000221 */ /* 0x000fc80000000000 */
[----:B------:R-:W-:-:S05]  /*1540*/  FADD R5, R5, -R0 ;  /* 0x8000000005057221 */ /* 0x000fca0000000000 */
[C---:B------:R-:W-:Y:S02]  /*1550*/  FMNMX.NAN R3, |R5|.reuse, 1.42310004607717421875e+21, !PT ;  /* 0x629a4af605037809 */ /* 0x040fe40007820200 */
[C---:B------:R-:W-:Y:S02]  /*1560*/  FMNMX R2, |R5|.reuse, 1.42310004607717421875e+21, PT ;  /* 0x629a4af605027809 */ /* 0x040fe40003800200 */
[----:B------:R-:W0:Y:S01]  /*1570*/  MUFU.RCP R0, R3 ;  /* 0x0000000300007308 */ /* 0x000e220000001000 */
[----:B------:R-:W-:-:S07]  /*1580*/  FSETP.GEU.AND P2, PT, |R5|, 1.42310004607717421875e+21, PT ;  /* 0x629a4af60500780b */ /* 0x000fce0003f4e200 */
[----:B------:R-:W2:Y:S01]  /*1590*/  FCHK P0, R2, R3 ;  /* 0x0000000302007302 */ /* 0x000ea20000000000 */
[----:B0-----:R-:W-:-:S04]  /*15a0*/  FFMA R7, -R3, R0, 1 ;  /* 0x3f80000003077423 */ /* 0x001fc80000000100 */
[----:B------:R-:W-:Y:S01]  /*15b0*/  FFMA R7, R0, R7, R0 ;  /* 0x0000000700077223 */ /* 0x000fe20000000000 */
[----:B------:R-:W-:-:S03]  /*15c0*/  FADD R0, R4, 1.0649868328868609739e-43 ;  /* 0x0000004c04007421 */ /* 0x000fc60000000000 */
[----:B------:R-:W-:Y:S01]  /*15d0*/  FFMA R4, R2, R7, RZ ;  /* 0x0000000702047223 */ /* 0x000fe200000000ff */
[----:B------:R-:W-:-:S03]  /*15e0*/  FADD R0, R0, -1.3600000417025684231e-35 ;  /* 0x85909eb900007421 */ /* 0x000fc60000000000 */
[----:B------:R-:W-:Y:S01]  /*15f0*/  FFMA R8, -R3, R4, R2 ;  /* 0x0000000403087223 */ /* 0x000fe20000000102 */
[----:B-1----:R-:W-:-:S03]  /*1600*/  FFMA R0, RZ, UR4, R0 ;  /* 0x00000004ff007c23 */ /* 0x002fc60008000000 */
[----:B------:R-:W-:Y:S01]  /*1610*/  FFMA R4, R7, R8, R4 ;  /* 0x0000000807047223 */ /* 0x000fe20000000004 */
[----:B--2---:R-:W-:Y:S06]  /*1620*/  @!P0 BRA `(.L_x_18) ;  /* 0x00000000000c8947 */ /* 0x004fec0003800000 */
[----:B------:R-:W-:-:S07]  /*1630*/  MOV R8, 0x1650 ;  /* 0x0000165000087802 */ /* 0x000fce0000000f00 */
[----:B------:R-:W-:Y:S05]  /*1640*/  CALL.REL.NOINC `($__internal_0_$__cuda_sm3x_div_rn_noftz_f32_slowpath) ;  /* 0x0000000000e07944 */ /* 0x000fea0003c00000 */
[----:B------:R-:W-:-:S07]  /*1650*/  MOV R4, R2 ;  /* 0x0000000200047202 */ /* 0x000fce0000000f00 */
.L_x_18:
[----:B------:R-:W-:Y:S01]  /*1660*/  MOV R3, 0x3b33710b ;  /* 0x3b33710b00037802 */ /* 0x000fe20000000f00 */
[----:B------:R-:W-:Y:S01]  /*1670*/  FMUL R2, R4, R4 ;  /* 0x0000000404027220 */ /* 0x000fe20000400000 */
[C---:B------:R-:W-:Y:S01]  /*1680*/  ISETP.GE.AND P0, PT, R5.reuse, RZ, PT ;  /* 0x000000ff0500720c */ /* 0x040fe20003f06270 */
[----:B------:R-:W-:Y:S01]  /*1690*/  BSSY.RECONVERGENT B1, `(.L_x_19) ;  /* 0x0000025000017945 */ /* 0x000fe20003800200 */
[----:B------:R-:W-:Y:S01]  /*16a0*/  MOV R7, 0x4016cbe4 ;  /* 0x4016cbe400077802 */ /* 0x000fe20000000f00 */
[C---:B------:R-:W-:Y:S01]  /*16b0*/  FFMA R3, R2.reuse, R3, -0.015681877732276916504 ;  /* 0xbc80774802037423 */ /* 0x040fe20000000003 */
[C---:B------:R-:W-:Y:S01]  /*16c0*/  FSETP.NEU.AND P1, PT, |R5|.reuse, 1.42310004607717421875e+21, PT ;  /* 0x629a4af60500780b */ /* 0x040fe20003f2d200 */
[----:B------:R-:W-:Y:S02]  /*16d0*/  FADD R5, |R5|, 1.42310004607717421875e+21 ;  /* 0x629a4af605057421 */ /* 0x000fe40000000200 */
[----:B------:R-:W-:-:S04]  /*16e0*/  FFMA R3, R2, R3, 0.042200751602649688721 ;  /* 0x3d2cdab202037423 */ /* 0x000fc80000000003 */
[----:B------:R-:W-:-:S04]  /*16f0*/  FFMA R3, R2, R3, -0.074792981147766113281 ;  /* 0xbd992d1002037423 */ /* 0x000fc80000000003 */
[----:B------:R-:W-:-:S04]  /*1700*/  FFMA R3, R2, R3, 0.10640415549278259277 ;  /* 0x3dd9ea6c02037423 */ /* 0x000fc80000000003 */
[----:B------:R-:W-:-:S04]  /*1710*/  FFMA R3, R2, R3, -0.14207722246646881104 ;  /* 0xbe117cb102037423 */ /* 0x000fc80000000003 */
[----:B------:R-:W-:-:S04]  /*1720*/  FFMA R3, R2, R3, 0.19993925094604492188 ;  /* 0x3e4cbce002037423 */ /* 0x000fc80000000003 */
[----:B------:R-:W-:-:S04]  /*1730*/  FFMA R3, R2, R3, -0.33333197236061096191 ;  /* 0xbeaaaa7d02037423 */ /* 0x000fc80000000003 */
[----:B------:R-:W-:Y:S01]  /*1740*/  FMUL R3, R2, R3 ;  /* 0x0000000302037220 */ /* 0x000fe20000400000 */
[----:B------:R-:W-:-:S03]  /*1750*/  IMAD.MOV.U32 R2, RZ, RZ, 0x3fd774eb ;  /* 0x3fd774ebff027424 */ /* 0x000fc600078e00ff */
[----:B------:R-:W-:Y:S01]  /*1760*/  FFMA R3, R3, R4, R4 ;  /* 0x0000000403037223 */ /* 0x000fe20000000004 */
[----:B------:R-:W-:-:S03]  /*1770*/  MOV R4, 0x3f6ee581 ;  /* 0x3f6ee58100047802 */ /* 0x000fc60000000f00 */
[----:B------:R-:W-:Y:S01]  /*1780*/  FFMA R2, R2, 0.93318945169448852539, -R3 ;  /* 0x3f6ee58102027823 */ /* 0x000fe20000000803 */
[----:B------:R-:W-:-:S04]  /*1790*/  FSEL R4, R4, 1.8663789033889770508, !P2 ;  /* 0x3feee58104047808 */ /* 0x000fc80005000000 */
[-C--:B------:R-:W-:Y:S02]  /*17a0*/  FSEL R2, R2, R3.reuse, !P2 ;  /* 0x0000000302027208 */ /* 0x080fe40005000000 */
[----:B------:R-:W-:-:S05]  /*17b0*/  FSEL R3, R3, -R3, !P2 ;  /* 0x8000000303037208 */ /* 0x000fca0005000000 */
[----:B------:R-:W-:Y:S01]  /*17c0*/  @!P0 FFMA R2, R4, 1.6832555532455444336, R3 ;  /* 0x3fd774eb04028823 */ /* 0x000fe20000000003 */
[----:B------:R-:W-:Y:S02]  /*17d0*/  FSEL R3, R7, 0.78539818525314331055, !P0 ;  /* 0x3f490fdb07037808 */ /* 0x000fe40004000000 */
[----:B------:R-:W-:Y:S02]  /*17e0*/  FSETP.NAN.AND P0, PT, R5, R5, PT ;  /* 0x000000050500720b */ /* 0x000fe40003f08000 */
[----:B------:R-:W-:-:S04]  /*17f0*/  FSEL R2, R3, |R2|, !P1 ;  /* 0x4000000203027208 */ /* 0x000fc80004800000 */
[----:B------:R-:W-:-:S05]  /*1800*/  FSEL R2, R5, -R2, P0 ;  /* 0x8000000205027208 */ /* 0x000fca0000000000 */
[----:B------:R-:W-:-:S04]  /*1810*/  FADD R5, RZ, -R2 ;  /* 0x80000002ff057221 */ /* 0x000fc80000000000 */
[----:B------:R-:W0:Y:S08]  /*1820*/  MUFU.RCP R2, R5 ;  /* 0x0000000500027308 */ /* 0x000e300000001000 */
[----:B------:R-:W1:Y:S01]  /*1830*/  FCHK P0, R0, R5 ;  /* 0x0000000500007302 */ /* 0x000e620000000000 */
[----:B0-----:R-:W-:-:S04]  /*1840*/  FFMA R3, -R5, R2, 1 ;  /* 0x3f80000005037423 */ /* 0x001fc80000000102 */
[----:B------:R-:W-:-:S04]  /*1850*/  FFMA R3, R2, R3, R2 ;  /* 0x0000000302037223 */ /* 0x000fc80000000002 */
[----:B------:R-:W-:-:S04]  /*1860*/  FFMA R2, R0, R3, RZ ;  /* 0x0000000300027223 */ /* 0x000fc800000000ff */
[----:B------:R-:W-:-:S04]  /*1870*/  FFMA R4, -R5, R2, R0 ;  /* 0x0000000205047223 */ /* 0x000fc80000000100 */
[----:B------:R-:W-:Y:S01]  /*1880*/  FFMA R2, R3, R4, R2 ;  /* 0x0000000403027223 */ /* 0x000fe20000000002 */
[----:B-1----:R-:W-:Y:S06]  /*1890*/  @!P0 BRA `(.L_x_20) ;  /* 0x0000000000108947 */ /* 0x002fec0003800000 */
[----:B------:R-:W-:Y:S01]  /*18a0*/  IMAD.MOV.U32 R2, RZ, RZ, R0 ;  /* 0x000000ffff027224 */ /* 0x000fe200078e0000 */
[----:B------:R-:W-:Y:S02]  /*18b0*/  MOV R3, R5 ;  /* 0x0000000500037202 */ /* 0x000fe40000000f00 */
[----:B------:R-:W-:-:S07]  /*18c0*/  MOV R8, 0x18e0 ;  /* 0x000018e000087802 */ /* 0x000fce0000000f00 */
[----:B------:R-:W-:Y:S05]  /*18d0*/  CALL.REL.NOINC `($__internal_0_$__cuda_sm3x_div_rn_noftz_f32_slowpath) ;  /* 0x00000000003c7944 */ /* 0x000fea0003c00000 */
.L_x_20:
[----:B------:R-:W-:Y:S05]  /*18e0*/  BSYNC.RECONVERGENT B1 ;  /* 0x0000000000017941 */ /* 0x000fea0003800200 */
.L_x_19:
[----:B------:R-:W-:-:S07]  /*18f0*/  MOV R0, R2 ;  /* 0x0000000200007202 */ /* 0x000fce0000000f00 */
.L_x_17:
[----:B------:R-:W-:Y:S05]  /*1900*/  BSYNC.RECONVERGENT B0 ;  /* 0x0000000000007941 */ /* 0x000fea0003800200 */
.L_x_16:
[----:B------:R-:W0:Y:S01]  /*1910*/  F2F.F64.F32 R2, R0 ;  /* 0x0000000000027310 */ /* 0x000e220000201800 */
[----:B------:R-:W-:Y:S01]  /*1920*/  MOV R8, 0x0 ;  /* 0x0000000000087802 */ /* 0x000fe20000000f00 */
[----:B------:R-:W1:Y:S01]  /*1930*/  LDCU.64 UR6, c[0x4][0x8] ;  /* 0x01000100ff0677ac */ /* 0x000e620008000a00 */
[----:B------:R-:W-:-:S04]  /*1940*/  IADD3 R6, P0, P1, R1, 0x20, R6 ;  /* 0x0000002001067810 */ /* 0x000fc8000791e006 */
[----:B------:R-:W2:Y:S01]  /*1950*/  LDC.64 R8, c[0x4][R8] ;  /* 0x0100000008087b82 */ /* 0x000ea20000000a00 */
[----:B------:R-:W-:Y:S01]  /*1960*/  IADD3.X R7, PT, PT, RZ, UR5, RZ, P0, P1 ;  /* 0x00000005ff077c10 */ /* 0x000fe200087e24ff */
[----:B0-----:R0:W-:Y:S01]  /*1970*/  STL.64 [R1+0x20], R2 ;  /* 0x0000200201007387 */ /* 0x0011e20000100a00 */
[----:B-1----:R-:W-:Y:S01]  /*1980*/  IMAD.U32 R4, RZ, RZ, UR6 ;  /* 0x00000006ff047e24 */ /* 0x002fe2000f8e00ff */
[----:B------:R-:W-:-:S07]  /*1990*/  MOV R5, UR7 ;  /* 0x0000000700057c02 */ /* 0x000fce0008000f00 */
[----:B------:R-:W-:-:S07]  /*19a0*/  LEPC R20, `(.L_x_21) ;  /* 0x000000001014794e */ /* 0x000fce0000000000 */
[----:B0-2---:R-:W-:Y:S05]  /*19b0*/  CALL.ABS.NOINC R8 ;  /* 0x0000000008007343 */ /* 0x005fea0003c00000 */
.L_x_21:
[----:B------:R-:W-:Y:S05]  /*19c0*/  EXIT ;  /* 0x000000000000794d */ /* 0x000fea0003800000 */
        .weak           $__internal_0_$__cuda_sm3x_div_rn_noftz_f32_slowpath
        .type           $__internal_0_$__cuda_sm3x_div_rn_noftz_f32_slowpath,@function
        .size           $__internal_0_$__cuda_sm3x_div_rn_noftz_f32_slowpath,(.L_x_34 - $__internal_0_$__cuda_sm3x_div_rn_noftz_f32_slowpath)
$__internal_0_$__cuda_sm3x_div_rn_noftz_f32_slowpath:
[----:B------:R-:W-:Y:S01]  /*19d0*/  SHF.R.U32.HI R9, RZ, 0x17, R3 ;  /* 0x00000017ff097819 */ /* 0x000fe20000011603 */
[----:B------:R-:W-:Y:S01]  /*19e0*/  BSSY.RECONVERGENT B2, `(.L_x_22) ;  /* 0x0000062000027945 */ /* 0x000fe20003800200 */
[----:B------:R-:W-:Y:S02]  /*19f0*/  SHF.R.U32.HI R7, RZ, 0x17, R2 ;  /* 0x00000017ff077819 */ /* 0x000fe40000011602 */
[----:B------:R-:W-:Y:S02]  /*1a00*/  LOP3.LUT R9, R9, 0xff, RZ, 0xc0, !PT ;  /* 0x000000ff09097812 */ /* 0x000fe400078ec0ff */
[----:B------:R-:W-:Y:S02]  /*1a10*/  LOP3.LUT R12, R7, 0xff, RZ, 0xc0, !PT ;  /* 0x000000ff070c7812 */ /* 0x000fe400078ec0ff */
[----:B------:R-:W-:-:S03]  /*1a20*/  IADD3 R11, PT, PT, R9, -0x1, RZ ;  /* 0xffffffff090b7810 */ /* 0x000fc60007ffe0ff */
[----:B------:R-:W-:Y:S01]  /*1a30*/  VIADD R10, R12, 0xffffffff ;  /* 0xffffffff0c0a7836 */ /* 0x000fe20000000000 */
[----:B------:R-:W-:-:S04]  /*1a40*/  ISETP.GT.U32.AND P0, PT, R11, 0xfd, PT ;  /* 0x000000fd0b00780c */ /* 0x000fc80003f04070 */
[----:B------:R-:W-:-:S13]  /*1a50*/  ISETP.GT.U32.OR P0, PT, R10, 0xfd, P0 ;  /* 0x000000fd0a00780c */ /* 0x000fda0000704470 */
[----:B------:R-:W-:Y:S01]  /*1a60*/  @!P0 MOV R7, RZ ;  /* 0x000000ff00078202 */ /* 0x000fe20000000f00 */
[----:B------:R-:W-:Y:S06]  /*1a70*/  @!P0 BRA `(.L_x_23) ;  /* 0x00000000005c8947 */ /* 0x000fec0003800000 */
[----:B------:R-:W-:Y:S02]  /*1a80*/  FSETP.GTU.FTZ.AND P0, PT, |R2|, +INF , PT ;  /* 0x7f8000000200780b */ /* 0x000fe40003f1c200 */
[----:B------:R-:W-:-:S04]  /*1a90*/  FSETP.GTU.FTZ.AND P1, PT, |R3|, +INF , PT ;  /* 0x7f8000000300780b */ /* 0x000fc80003f3c200 */
[----:B------:R-:W-:-:S13]  /*1aa0*/  PLOP3.LUT P0, PT, P0, P1, PT, 0xf8, 0x8f ;  /* 0x00000000008f781c */ /* 0x000fda0000703f70 */
[----:B------:R-:W-:Y:S05]  /*1ab0*/  @P0 BRA `(.L_x_24) ;  /* 0x00000004004c0947 */ /* 0x000fea0003800000 */
[----:B------:R-:W-:-:S13]  /*1ac0*/  LOP3.LUT P0, RZ, R3, 0x7fffffff, R2, 0xc8, !PT ;  /* 0x7fffffff03ff7812 */ /* 0x000fda000780c802 */
[----:B------:R-:W-:Y:S05]  /*1ad0*/  @!P0 BRA `(.L_x_25) ;  /* 0x00000004003c8947 */ /* 0x000fea0003800000 */
[C---:B------:R-:W-:Y:S02]  /*1ae0*/  FSETP.NEU.FTZ.AND P3, PT, |R2|.reuse, +INF , PT ;  /* 0x7f8000000200780b */ /* 0x040fe40003f7d200 */
[----:B------:R-:W-:Y:S02]  /*1af0*/  FSETP.NEU.FTZ.AND P1, PT, |R3|, +INF , PT ;  /* 0x7f8000000300780b */ /* 0x000fe40003f3d200 */
[----:B------:R-:W-:-:S11]  /*1b00*/  FSETP.NEU.FTZ.AND P0, PT, |R2|, +INF , PT ;  /* 0x7f8000000200780b */ /* 0x000fd60003f1d200 */
[----:B------:R-:W-:Y:S05]  /*1b10*/  @!P1 BRA !P3, `(.L_x_25) ;  /* 0x00000004002c9947 */ /* 0x000fea0005800000 */
[----:B------:R-:W-:-:S04]  /*1b20*/  LOP3.LUT P3, RZ, R2, 0x7fffffff, RZ, 0xc0, !PT ;  /* 0x7fffffff02ff7812 */ /* 0x000fc8000786c0ff */
[----:B------:R-:W-:-:S13]  /*1b30*/  PLOP3.LUT P1, PT, P1, P3, PT, 0x2f, 0xf2 ;  /* 0x0000000000f2781c */ /* 0x000fda0000f26577 */
[----:B------:R-:W-:Y:S05]  /*1b40*/  @P1 BRA `(.L_x_26) ;  /* 0x0000000400181947 */ /* 0x000fea0003800000 */
[----:B------:R-:W-:-:S04]  /*1b50*/  LOP3.LUT P1, RZ, R3, 0x7fffffff, RZ, 0xc0, !PT ;  /* 0x7fffffff03ff7812 */ /* 0x000fc8000782c0ff */
[----:B------:R-:W-:-:S13]  /*1b60*/  PLOP3.LUT P0, PT, P0, P1, PT, 0x2f, 0xf2 ;  /* 0x0000000000f2781c */ /* 0x000fda0000702577 */
[----:B------:R-:W-:Y:S05]  /*1b70*/  @P0 BRA `(.L_x_27) ;  /* 0x0000000400000947 */ /* 0x000fea0003800000 */
[----:B------:R-:W-:Y:S02]  /*1b80*/  ISETP.GE.AND P0, PT, R10, RZ, PT ;  /* 0x000000ff0a00720c */ /* 0x000fe40003f06270 */
[----:B------:R-:W-:-:S11]  /*1b90*/  ISETP.GE.AND P1, PT, R11, RZ, PT ;  /* 0x000000ff0b00720c */ /* 0x000fd60003f26270 */
[----:B------:R-:W-:Y:S01]  /*1ba0*/  @P0 MOV R7, RZ ;  /* 0x000000ff00070202 */ /* 0x000fe20000000f00 */
[----:B------:R-:W-:Y:S02]  /*1bb0*/  @!P0 IMAD.MOV.U32 R7, RZ, RZ, -0x40 ;  /* 0xffffffc0ff078424 */ /* 0x000fe400078e00ff */
[----:B------:R-:W-:Y:S01]  /*1bc0*/  @!P0 FFMA R2, R2, 1.84467440737095516160e+19, RZ ;  /* 0x5f80000002028823 */ /* 0x000fe200000000ff */
[----:B------:R-:W-:Y:S02]  /*1bd0*/  @!P1 FFMA R3, R3, 1.84467440737095516160e+19, RZ ;  /* 0x5f80000003039823 */ /* 0x000fe400000000ff */
[----:B------:R-:W-:-:S07]  /*1be0*/  @!P1 IADD3 R7, PT, PT, R7, 0x40, RZ ;  /* 0x0000004007079810 */ /* 0x000fce0007ffe0ff */
.L_x_23:
[----:B------:R-:W-:Y:S01]  /*1bf0*/  LEA R10, R9, 0xc0800000, 0x17 ;  /* 0xc0800000090a7811 */ /* 0x000fe200078eb8ff */
[----:B------:R-:W-:Y:S03]  /*1c00*/  BSSY.RECONVERGENT B3, `(.L_x_28) ;  /* 0x0000036000037945 */ /* 0x000fe60003800200 */
[----:B------:R-:W-:Y:S01]  /*1c10*/  IADD3 R10, PT, PT, -R10, R3, RZ ;  /* 0x000000030a0a7210 */ /* 0x000fe20007ffe1ff */
[----:B------:R-:W-:-:S03]  /*1c20*/  VIADD R3, R12, 0xffffff81 ;  /* 0xffffff810c037836 */ /* 0x000fc60000000000 */
[----:B------:R0:W1:Y:S01]  /*1c30*/  MUFU.RCP R11, R10 ;  /* 0x0000000a000b7308 */ /* 0x0000620000001000 */
[----:B------:R-:W-:Y:S01]  /*1c40*/  FADD.FTZ R13, -R10, -RZ ;  /* 0x800000ff0a0d7221 */ /* 0x000fe20000010100 */
[C---:B------:R-:W-:Y:S01]  /*1c50*/  IMAD R2, R3.reuse, -0x800000, R2 ;  /* 0xff80000003027824 */ /* 0x040fe200078e0202 */
[----:B0-----:R-:W-:-:S04]  /*1c60*/  IADD3 R10, PT, PT, R3, 0x7f, -R9 ;  /* 0x0000007f030a7810 */ /* 0x001fc80007ffe809 */
[----:B------:R-:W-:Y:S01]  /*1c70*/  IADD3 R10, PT, PT, R10, R7, RZ ;  /* 0x000000070a0a7210 */ /* 0x000fe20007ffe0ff */
[----:B-1----:R-:W-:-:S04]  /*1c80*/  FFMA R12, R11, R13, 1 ;  /* 0x3f8000000b0c7423 */ /* 0x002fc8000000000d */
[----:B------:R-:W-:-:S04]  /*1c90*/  FFMA R14, R11, R12, R11 ;  /* 0x0000000c0b0e7223 */ /* 0x000fc8000000000b */
[----:B------:R-:W-:-:S04]  /*1ca0*/  FFMA R11, R2, R14, RZ ;  /* 0x0000000e020b7223 */ /* 0x000fc800000000ff */
[----:B------:R-:W-:-:S04]  /*1cb0*/  FFMA R12, R13, R11, R2 ;  /* 0x0000000b0d0c7223 */ /* 0x000fc80000000002 */
[----:B------:R-:W-:-:S04]  /*1cc0*/  FFMA R11, R14, R12, R11 ;  /* 0x0000000c0e0b7223 */ /* 0x000fc8000000000b */
[----:B------:R-:W-:-:S04]  /*1cd0*/  FFMA R12, R13, R11, R2 ;  /* 0x0000000b0d0c7223 */ /* 0x000fc80000000002 */
[----:B------:R-:W-:-:S05]  /*1ce0*/  FFMA R2, R14, R12, R11 ;  /* 0x0000000c0e027223 */ /* 0x000fca000000000b */
[----:B------:R-:W-:-:S04]  /*1cf0*/  SHF.R.U32.HI R3, RZ, 0x17, R2 ;  /* 0x00000017ff037819 */ /* 0x000fc80000011602 */
[----:B------:R-:W-:-:S04]  /*1d00*/  LOP3.LUT R3, R3, 0xff, RZ, 0xc0, !PT ;  /* 0x000000ff03037812 */ /* 0x000fc800078ec0ff */
[----:B------:R-:W-:-:S05]  /*1d10*/  IADD3 R9, PT, PT, R3, R10, RZ ;  /* 0x0000000a03097210 */ /* 0x000fca0007ffe0ff */
[----:B------:R-:W-:-:S05]  /*1d20*/  VIADD R3, R9, 0xffffffff ;  /* 0xffffffff09037836 */ /* 0x000fca0000000000 */
[----:B------:R-:W-:-:S13]  /*1d30*/  ISETP.GE.U32.AND P0, PT, R3, 0xfe, PT ;  /* 0x000000fe0300780c */ /* 0x000fda0003f06070 */
[----:B------:R-:W-:Y:S05]  /*1d40*/  @!P0 BRA `(.L_x_29) ;  /* 0x0000000000808947 */ /* 0x000fea0003800000 */
[----:B------:R-:W-:-:S13]  /*1d50*/  ISETP.GT.AND P0, PT, R9, 0xfe, PT ;  /* 0x000000fe0900780c */ /* 0x000fda0003f04270 */
[----:B------:R-:W-:Y:S05]  /*1d60*/  @P0 BRA `(.L_x_30) ;  /* 0x00000000006c0947 */ /* 0x000fea0003800000 */
[----:B------:R-:W-:-:S13]  /*1d70*/  ISETP.GE.AND P0, PT, R9, 0x1, PT ;  /* 0x000000010900780c */ /* 0x000fda0003f06270 */
[----:B------:R-:W-:Y:S05]  /*1d80*/  @P0 BRA `(.L_x_31) ;  /* 0x0000000000740947 */ /* 0x000fea0003800000 */
[----:B------:R-:W-:Y:S02]  /*1d90*/  ISETP.GE.AND P0, PT, R9, -0x18, PT ;  /* 0xffffffe80900780c */ /* 0x000fe40003f06270 */
[----:B------:R-:W-:-:S11]  /*1da0*/  LOP3.LUT R2, R2, 0x80000000, RZ, 0xc0, !PT ;  /* 0x8000000002027812 */ /* 0x000fd600078ec0ff */
[----:B------:R-:W-:Y:S05]  /*1db0*/  @!P0 BRA `(.L_x_31) ;  /* 0x0000000000688947 */ /* 0x000fea0003800000 */
[CCC-:B------:R-:W-:Y:S01]  /*1dc0*/  FFMA.RZ R3, R14.reuse, R12.reuse, R11.reuse ;  /* 0x0000000c0e037223 */ /* 0x1c0fe2000000c00b */
[CCC-:B------:R-:W-:Y:S01]  /*1dd0*/  FFMA.RM R10, R14.reuse, R12.reuse, R11.reuse ;  /* 0x0000000c0e0a7223 */ /* 0x1c0fe2000000400b */
[C---:B------:R-:W-:Y:S02]  /*1de0*/  ISETP.NE.AND P3, PT, R9.reuse, RZ, PT ;  /* 0x000000ff0900720c */ /* 0x040fe40003f65270 */
[----:B------:R-:W-:Y:S02]  /*1df0*/  ISETP.NE.AND P1, PT, R9, RZ, PT ;  /* 0x000000ff0900720c */ /* 0x000fe40003f25270 */
[----:B------:R-:W-:Y:S01]  /*1e00*/  LOP3.LUT R7, R3, 0x7fffff, RZ, 0xc0, !PT ;  /* 0x007fffff03077812 */ /* 0x000fe200078ec0ff */
[----:B------:R-:W-:Y:S01]  /*1e10*/  FFMA.RP R3, R14, R12, R11 ;  /* 0x0000000c0e037223 */ /* 0x000fe2000000800b */
[----:B------:R-:W-:Y:S02]  /*1e20*/  IADD3 R12, PT, PT, R9, 0x20, RZ ;  /* 0x00000020090c7810 */ /* 0x000fe40007ffe0ff */
[----:B------:R-:W-:-:S02]  /*1e30*/  LOP3.LUT R7, R7, 0x800000, RZ, 0xfc, !PT ;  /* 0x0080000007077812 */ /* 0x000fc400078efcff */
[----:B------:R-:W-:Y:S02]  /*1e40*/  IADD3 R9, PT, PT, -R9, RZ, RZ ;  /* 0x000000ff09097210 */ /* 0x000fe40007ffe1ff */
[----:B------:R-:W-:Y:S02]  /*1e50*/  SHF.L.U32 R12, R7, R12, RZ ;  /* 0x0000000c070c7219 */ /* 0x000fe400000006ff */
[----:B------:R-:W-:Y:S02]  /*1e60*/  FSETP.NEU.FTZ.AND P0, PT, R3, R10, PT ;  /* 0x0000000a0300720b */ /* 0x000fe40003f1d000 */
[----:B------:R-:W-:Y:S02]  /*1e70*/  SEL R10, R9, RZ, P3 ;  /* 0x000000ff090a7207 */ /* 0x000fe40001800000 */
[----:B------:R-:W-:Y:S02]  /*1e80*/  ISETP.NE.AND P1, PT, R12, RZ, P1 ;  /* 0x000000ff0c00720c */ /* 0x000fe40000f25270 */
[----:B------:R-:W-:-:S02]  /*1e90*/  SHF.R.U32.HI R10, RZ, R10, R7 ;  /* 0x0000000aff0a7219 */ /* 0x000fc40000011607 */
[----:B------:R-:W-:Y:S02]  /*1ea0*/  PLOP3.LUT P0, PT, P0, P1, PT, 0xf8, 0x8f ;  /* 0x00000000008f781c */ /* 0x000fe40000703f70 */
[----:B------:R-:W-:Y:S02]  /*1eb0*/  SHF.R.U32.HI R12, RZ, 0x1, R10 ;  /* 0x00000001ff0c7819 */ /* 0x000fe4000001160a */
[----:B------:R-:W-:-:S04]  /*1ec0*/  SEL R3, RZ, 0x1, !P0 ;  /* 0x00000001ff037807 */ /* 0x000fc80004000000 */
[----:B------:R-:W-:-:S04]  /*1ed0*/  LOP3.LUT R3, R3, 0x1, R12, 0xf8, !PT ;  /* 0x0000000103037812 */ /* 0x000fc800078ef80c */
[----:B------:R-:W-:-:S05]  /*1ee0*/  LOP3.LUT R3, R3, R10, RZ, 0xc0, !PT ;  /* 0x0000000a03037212 */ /* 0x000fca00078ec0ff */
[----:B------:R-:W-:-:S05]  /*1ef0*/  IMAD.IADD R3, R12, 0x1, R3 ;  /* 0x000000010c037824 */ /* 0x000fca00078e0203 */
[----:B------:R-:W-:Y:S01]  /*1f00*/  LOP3.LUT R2, R3, R2, RZ, 0xfc, !PT ;  /* 0x0000000203027212 */ /* 0x000fe200078efcff */
[----:B------:R-:W-:Y:S06]  /*1f10*/  BRA `(.L_x_31) ;  /* 0x0000000000107947 */ /* 0x000fec0003800000 */
.L_x_30:
[----:B------:R-:W-:-:S04]  /*1f20*/  LOP3.LUT R2, R2, 0x80000000, RZ, 0xc0, !PT ;  /* 0x8000000002027812 */ /* 0x000fc800078ec0ff */
[----:B------:R-:W-:Y:S01]  /*1f30*/  LOP3.LUT R2, R2, 0x7f800000, RZ, 0xfc, !PT ;  /* 0x7f80000002027812 */ /* 0x000fe200078efcff */
[----:B------:R-:W-:Y:S06]  /*1f40*/  BRA `(.L_x_31) ;  /* 0x0000000000047947 */ /* 0x000fec0003800000 */
.L_x_29:
[----:B------:R-:W-:-:S07]  /*1f50*/  LEA R2, R10, R2, 0x17 ;  /* 0x000000020a027211 */ /* 0x000fce00078eb8ff */
.L_x_31:
[----:B------:R-:W-:Y:S05]  /*1f60*/  BSYNC.RECONVERGENT B3 ;  /* 0x0000000000037941 */ /* 0x000fea0003800200 */
.L_x_28:
[----:B------:R-:W-:Y:S05]  /*1f70*/  BRA `(.L_x_32) ;  /* 0x0000000000207947 */ /* 0x000fea0003800000 */
.L_x_27:
[----:B------:R-:W-:-:S04]  /*1f80*/  LOP3.LUT R2, R3, 0x80000000, R2, 0x48, !PT ;  /* 0x8000000003027812 */ /* 0x000fc800078e4802 */
[----:B------:R-:W-:Y:S01]  /*1f90*/  LOP3.LUT R2, R2, 0x7f800000, RZ, 0xfc, !PT ;  /* 0x7f80000002027812 */ /* 0x000fe200078efcff */
[----:B------:R-:W-:Y:S06]  /*1fa0*/  BRA `(.L_x_32) ;  /* 0x0000000000147947 */ /* 0x000fec0003800000 */
.L_x_26:
[----:B------:R-:W-:Y:S01]  /*1fb0*/  LOP3.LUT R2, R3, 0x80000000, R2, 0x48, !PT ;  /* 0x8000000003027812 */ /* 0x000fe200078e4802 */
[----:B------:R-:W-:Y:S06]  /*1fc0*/  BRA `(.L_x_32) ;  /* 0x00000000000c7947 */ /* 0x000fec0003800000 */
.L_x_25:
[----:B------:R-:W0:Y:S01]  /*1fd0*/  MUFU.RSQ R2, -QNAN ;  /* 0xffc0000000027908 */ /* 0x000e220000001400 */
[----:B------:R-:W-:Y:S05]  /*1fe0*/  BRA `(.L_x_32) ;  /* 0x0000000000047947 */ /* 0x000fea0003800000 */
.L_x_24:
[----:B------:R-:W-:-:S07]  /*1ff0*/  FADD.FTZ R2, R2, R3 ;  /* 0x0000000302027221 */ /* 0x000fce0000010000 */
.L_x_32:
[----:B------:R-:W-:Y:S05]  /*2000*/  BSYNC.RECONVERGENT B2 ;  /* 0x0000000000027941 */ /* 0x000fea0003800200 */
.L_x_22:
[----:B------:R-:W-:-:S04]  /*2010*/  HFMA2 R9, -RZ, RZ, 0, 0 ;  /* 0x00000000ff097431 */ /* 0x000fc800000001ff */
[----:B0-----:R-:W-:Y:S05]  /*2020*/  RET.REL.NODEC R8 `(_Z7computeffffffffffffffffffffffffffffff) ;  /* 0xffffffdc08f47950 */ /* 0x001fea0003c3ffff */
.L_x_33:
[----:B------:R-:W-:-:S00]  /*2030*/  BRA `(.L_x_33) ;  /* 0xfffffffc00fc7947 */ /* 0x000fc0000383ffff */
[----:B------:R-:W-:-:S00]  /*2040*/  NOP ;  /* 0x0000000000007918 */ /* 0x000fc00000000000 */
        /* <DEDUP_REMOVED lines=11> */
.L_x_34:


//--------------------- .nv.global.init           --------------------------
	.section	.nv.global.init,"aw",@progbits
	.align	4
.nv.global.init:
	.type		__cudart_i2opi_f,@object
	.size		__cudart_i2opi_f,($str - __cudart_i2opi_f)
__cudart_i2opi_f:
        /*0000*/ 	.byte	0x41, 0x90, 0x43, 0x3c, 0x99, 0x95, 0x62, 0xdb, 0xc0, 0xdd, 0x34, 0xf5, 0xd1, 0x57, 0x27, 0xfc
        /*0010*/ 	.byte	0x29, 0x15, 0x44, 0x4e, 0x6e, 0x83, 0xf9, 0xa2
	.type		$str,@object
	.size		$str,(.L_0 - $str)
$str:
        /*0018*/ 	.byte	0x25, 0x2e, 0x31, 0x37, 0x67, 0x0a, 0x00
.L_0:


//--------------------- .nv.shared.reserved.0     --------------------------
	.section	.nv.shared.reserved.0,"aw",@nobits
	.weak		__nv_reservedSMEM_offset_0_alias
	.size		__nv_reservedSMEM_offset_0_alias, 0, 64
	.other		__nv_reservedSMEM_offset_0_alias,@"STO_CUDA_RESERVED_SHARED STV_DEFAULT"
__nv_reservedSMEM_offset_0_alias:
	.zero		0
	.zero		64


//--------------------- .nv.constant0._Z7computeffffffffffffffffffffffffffffff --------------------------
	.section	.nv.constant0._Z7computeffffffffffffffffffffffffffffff,"a",@progbits
	.sectionflags	@""
	.align	4
.nv.constant0._Z7computeffffffffffffffffffffffffffffff:
	.zero		1016


//--------------------- SYMBOLS --------------------------

	.type		.nv.reservedSmem.offset0,@object
	.size		.nv.reservedSmem.offset0,0x4
	.type		vprintf,@function
